	.target	sm_90a

	.elftype	@"ET_EXEC"


//--------------------- .note.nv.tkinfo           --------------------------
	.section	.note.nv.tkinfo,"",@"SHT_NOTE"
	.sectionflags	@"SHF_NOTE_NV_TKINFO"
	.tkinfo
        /*0018*/ 	.word	0x00000002
        /*0030*/ 	.string	""
        /*0030*/ 	.string	"ptxas"
        /*0030*/ 	.string	"Cuda compilation tools, release 13.0, V13.0.88"
        /*0030*/ 	.string	"Build cuda_13.0.r13.0/compiler.36424714_0"
        /*0030*/ 	.string	"-v  -suppress-debug-info  -lineinfo  -arch sm_90a "



//--------------------- .note.nv.cuinfo           --------------------------
	.section	.note.nv.cuinfo,"",@"SHT_NOTE"
	.sectionflags	@"SHF_NOTE_NV_CUINFO"
        /*0018*/ 	.short	0x0002
        /*001a*/ 	.short	0x005a
        /*001c*/ 	.short	0x0082
	.zero		2


//--------------------- .nv.info                  --------------------------
	.section	.nv.info,"",@"SHT_CUDA_INFO"
	.align	4


	//----- nvinfo : EIATTR_REGCOUNT
	.align		4
        /*0000*/ 	.byte	0x04, 0x2f
        /*0002*/ 	.short	(.L_1 - .L_0)
	.align		4
.L_0:
        /*0004*/ 	.word	index@(matmul_kernel)
        /*0008*/ 	.word	0x000000ff


	//----- nvinfo : EIATTR_FRAME_SIZE
	.align		4
.L_1:
        /*000c*/ 	.byte	0x04, 0x11
        /*000e*/ 	.short	(.L_3 - .L_2)
	.align		4
.L_2:
        /*0010*/ 	.word	index@(matmul_kernel)
        /*0014*/ 	.word	0x000005d0


	//----- nvinfo : EIATTR_MIN_STACK_SIZE
	.align		4
.L_3:
        /*0018*/ 	.byte	0x04, 0x12
        /*001a*/ 	.short	(.L_5 - .L_4)
	.align		4
.L_4:
        /*001c*/ 	.word	index@(matmul_kernel)
        /*0020*/ 	.word	0x000005d0
.L_5:


//--------------------- .nv.compat                --------------------------
	.section	.nv.compat,"",@"SHT_CUDA_COMPAT_INFO"
	.align	4
        /*0000*/ 	.byte	0x02, 0x09, 0x01, 0x00, 0x02, 0x02, 0x04, 0x00, 0x02, 0x05, 0x05, 0x00, 0x03, 0x07, 0x01, 0x01
        /*0010*/ 	.byte	0x02, 0x03, 0x00, 0x00, 0x02, 0x06, 0x01, 0x00, 0x04, 0x0b, 0x08, 0x00, 0x00, 0x00, 0x00, 0x00
        /*0020*/ 	.byte	0x00, 0x00, 0x00, 0x00


//--------------------- .nv.info.matmul_kernel    --------------------------
	.section	.nv.info.matmul_kernel,"",@"SHT_CUDA_INFO"
	.sectionflags	@""
	.align	4


	//----- nvinfo : EIATTR_CUDA_API_VERSION
	.align		4
        /*0000*/ 	.byte	0x04, 0x37
        /*0002*/ 	.short	(.L_7 - .L_6)
.L_6:
        /*0004*/ 	.word	0x00000082


	//----- nvinfo : EIATTR_KPARAM_INFO
	.align		4
.L_7:
        /*0008*/ 	.byte	0x04, 0x17
        /*000a*/ 	.short	(.L_9 - .L_8)
.L_8:
        /*000c*/ 	.word	0x00000000
        /*0010*/ 	.short	0x000d
        /*0012*/ 	.short	0x0048
        /*0014*/ 	.byte	0x00, 0xf4, 0x21, 0x00


	//----- nvinfo : EIATTR_KPARAM_INFO
	.align		4
.L_9:
        /*0018*/ 	.byte	0x04, 0x17
        /*001a*/ 	.short	(.L_11 - .L_10)
.L_10:
        /*001c*/ 	.word	0x00000000
        /*0020*/ 	.short	0x000c
        /*0022*/ 	.short	0x0040
        /*0024*/ 	.byte	0x00, 0xf4, 0x21, 0x00


	//----- nvinfo : EIATTR_KPARAM_INFO
	.align		4
.L_11:
        /*0028*/ 	.byte	0x04, 0x17
        /*002a*/ 	.short	(.L_13 - .L_12)
.L_12:
        /*002c*/ 	.word	0x00000000
        /*0030*/ 	.short	0x000b
        /*0032*/ 	.short	0x0038
        /*0034*/ 	.byte	0x00, 0xf0, 0x11, 0x00


	//----- nvinfo : EIATTR_KPARAM_INFO
	.align		4
.L_13:
        /*0038*/ 	.byte	0x04, 0x17
        /*003a*/ 	.short	(.L_15 - .L_14)
.L_14:
        /*003c*/ 	.word	0x00000000
        /*0040*/ 	.short	0x000a
        /*0042*/ 	.short	0x0034
        /*0044*/ 	.byte	0x00, 0xf0, 0x11, 0x00


	//----- nvinfo : EIATTR_KPARAM_INFO
	.align		4
.L_15:
        /*0048*/ 	.byte	0x04, 0x17
        /*004a*/ 	.short	(.L_17 - .L_16)
.L_16:
        /*004c*/ 	.word	0x00000000
        /*0050*/ 	.short	0x0009
        /*0052*/ 	.short	0x0030
        /*0054*/ 	.byte	0x00, 0xf0, 0x11, 0x00


	//----- nvinfo : EIATTR_KPARAM_INFO
	.align		4
.L_17:
        /*0058*/ 	.byte	0x04, 0x17
        /*005a*/ 	.short	(.L_19 - .L_18)
.L_18:
        /*005c*/ 	.word	0x00000000
        /*0060*/ 	.short	0x0008
        /*0062*/ 	.short	0x002c
        /*0064*/ 	.byte	0x00, 0xf0, 0x11, 0x00


	//----- nvinfo : EIATTR_KPARAM_INFO
	.align		4
.L_19:
        /*0068*/ 	.byte	0x04, 0x17
        /*006a*/ 	.short	(.L_21 - .L_20)
.L_20:
        /*006c*/ 	.word	0x00000000
        /*0070*/ 	.short	0x0007
        /*0072*/ 	.short	0x0028
        /*0074*/ 	.byte	0x00, 0xf0, 0x11, 0x00


	//----- nvinfo : EIATTR_KPARAM_INFO
	.align		4
.L_21:
        /*0078*/ 	.byte	0x04, 0x17
        /*007a*/ 	.short	(.L_23 - .L_22)
.L_22:
        /*007c*/ 	.word	0x00000000
        /*0080*/ 	.short	0x0006
        /*0082*/ 	.short	0x0024
        /*0084*/ 	.byte	0x00, 0xf0, 0x11, 0x00


	//----- nvinfo : EIATTR_KPARAM_INFO
	.align		4
.L_23:
        /*0088*/ 	.byte	0x04, 0x17
        /*008a*/ 	.short	(.L_25 - .L_24)
.L_24:
        /*008c*/ 	.word	0x00000000
        /*0090*/ 	.short	0x0005
        /*0092*/ 	.short	0x0020
        /*0094*/ 	.byte	0x00, 0xf0, 0x11, 0x00


	//----- nvinfo : EIATTR_KPARAM_INFO
	.align		4
.L_25:
        /*0098*/ 	.byte	0x04, 0x17
        /*009a*/ 	.short	(.L_27 - .L_26)
.L_26:
        /*009c*/ 	.word	0x00000000
        /*00a0*/ 	.short	0x0004
        /*00a2*/ 	.short	0x001c
        /*00a4*/ 	.byte	0x00, 0xf0, 0x11, 0x00


	//----- nvinfo : EIATTR_KPARAM_INFO
	.align		4
.L_27:
        /*00a8*/ 	.byte	0x04, 0x17
        /*00aa*/ 	.short	(.L_29 - .L_28)
.L_28:
        /*00ac*/ 	.word	0x00000000
        /*00b0*/ 	.short	0x0003
        /*00b2*/ 	.short	0x0018
        /*00b4*/ 	.byte	0x00, 0xf0, 0x11, 0x00


	//----- nvinfo : EIATTR_KPARAM_INFO
	.align		4
.L_29:
        /*00b8*/ 	.byte	0x04, 0x17
        /*00ba*/ 	.short	(.L_31 - .L_30)
.L_30:
        /*00bc*/ 	.word	0x00000000
        /*00c0*/ 	.short	0x0002
        /*00c2*/ 	.short	0x0010
        /*00c4*/ 	.byte	0x00, 0xf4, 0x21, 0x00


	//----- nvinfo : EIATTR_KPARAM_INFO
	.align		4
.L_31:
        /*00c8*/ 	.byte	0x04, 0x17
        /*00ca*/ 	.short	(.L_33 - .L_32)
.L_32:
        /*00cc*/ 	.word	0x00000000
        /*00d0*/ 	.short	0x0001
        /*00d2*/ 	.short	0x0008
        /*00d4*/ 	.byte	0x00, 0xf4, 0x21, 0x00


	//----- nvinfo : EIATTR_KPARAM_INFO
	.align		4
.L_33:
        /*00d8*/ 	.byte	0x04, 0x17
        /*00da*/ 	.short	(.L_35 - .L_34)
.L_34:
        /*00dc*/ 	.word	0x00000000
        /*00e0*/ 	.short	0x0000
        /*00e2*/ 	.short	0x0000
        /*00e4*/ 	.byte	0x00, 0xf4, 0x21, 0x00


	//----- nvinfo : EIATTR_SPARSE_MMA_MASK
	.align		4
.L_35:
        /*00e8*/ 	.byte	0x03, 0x50
        /*00ea*/ 	.short	0x0000


	//----- nvinfo : EIATTR_MAXREG_COUNT
	.align		4
        /*00ec*/ 	.byte	0x03, 0x1b
        /*00ee*/ 	.short	0x00ff


	//----- nvinfo : EIATTR_NUM_BARRIERS
	.align		4
        /*00f0*/ 	.byte	0x02, 0x4c
        /*00f2*/ 	.byte	0x01
	.zero		1


	//----- nvinfo : EIATTR_ANNOTATIONS
	.align		4
        /*00f4*/ 	.byte	0x04, 0x55
        /*00f6*/ 	.short	(.L_37 - .L_36)


	//   ....[0]....
.L_36:
        /*00f8*/ 	.word	0x00000001
        /*00fc*/ 	.byte	0xb0, 0x00, 0x00, 0x00, 0x01, 0x00, 0x00, 0x00, 0x60, 0x07, 0x00, 0x00, 0x01, 0x00, 0x00, 0x00
        /* <DEDUP_REMOVED lines=520> */
        /*218c*/ 	.byte	0xc0, 0x14, 0x01, 0x00


	//----- nvinfo : EIATTR_MERCURY_ISA_VERSION
	.align		4
.L_37:
        /*2190*/ 	.byte	0x03, 0x5f
        /*2192*/ 	.short	0x0101


	//----- nvinfo : EIATTR_EXIT_INSTR_OFFSETS
	.align		4
        /*2194*/ 	.byte	0x04, 0x1c
        /*2196*/ 	.short	(.L_39 - .L_38)


	//   ....[0]....
.L_38:
        /*2198*/ 	.word	0x00018e60


	//   ....[1]....
        /*219c*/ 	.word	0x00018e80


	//----- nvinfo : EIATTR_REQNTID
	.align		4
.L_39:
        /*21a0*/ 	.byte	0x04, 0x10
        /*21a2*/ 	.short	(.L_41 - .L_40)
.L_40:
        /*21a4*/ 	.word	0x00000080
        /*21a8*/ 	.word	0x00000001
        /*21ac*/ 	.word	0x00000001


	//----- nvinfo : EIATTR_CBANK_PARAM_SIZE
	.align		4
.L_41:
        /*21b0*/ 	.byte	0x03, 0x19
        /*21b2*/ 	.short	0x0050


	//----- nvinfo : EIATTR_PARAM_CBANK
	.align		4
        /*21b4*/ 	.byte	0x04, 0x0a
        /*21b6*/ 	.short	(.L_43 - .L_42)
	.align		4
.L_42:
        /*21b8*/ 	.word	index@(.nv.constant0.matmul_kernel)
        /*21bc*/ 	.short	0x0210
        /*21be*/ 	.short	0x0050


	//----- nvinfo : EIATTR_SW_WAR
	.align		4
.L_43:
        /*21c0*/ 	.byte	0x04, 0x36
        /*21c2*/ 	.short	(.L_45 - .L_44)
.L_44:
        /*21c4*/ 	.word	0x00000008
.L_45:


//--------------------- .nv.callgraph             --------------------------
	.section	.nv.callgraph,"",@"SHT_CUDA_CALLGRAPH"
	.align	4
	.sectionentsize	8
	.align		4
        /*0000*/ 	.word	0x00000000
	.align		4
        /*0004*/ 	.word	0xffffffff
	.align		4
        /*0008*/ 	.word	0x00000000
	.align		4
        /*000c*/ 	.word	0xfffffffe
	.align		4
        /*0010*/ 	.word	0x00000000
	.align		4
        /*0014*/ 	.word	0xfffffffd
	.align		4
        /*0018*/ 	.word	0x00000000
	.align		4
        /*001c*/ 	.word	0xfffffffc


//--------------------- .text.matmul_kernel       --------------------------
	.section	.text.matmul_kernel,"ax",@progbits
	.align	128
        .global         matmul_kernel
        .type           matmul_kernel,@function
        .size           matmul_kernel,(.L_x_3 - matmul_kernel)
        .other          matmul_kernel,@"STO_CUDA_ENTRY STV_DEFAULT"
matmul_kernel:
.text.matmul_kernel:
[----:B------:R-:W1:Y:S08]  /*0000*/  LDC R1, c[0x0][0x28] ;  /* 0x00000a00ff017b82 */ /* 0x000e700000000800 */
[----:B------:R-:W2:Y:S01]  /*0010*/  LDC.64 R2, c[0x0][0x228] ;  /* 0x00008a00ff027b82 */ /* 0x000ea20000000a00 */
[----:B-1----:R-:W-:Y:S01]  /*0020*/  VIADD R1, R1, 0xfffffa30 ;  /* 0xfffffa3001017836 */ /* 0x002fe20000000000 */
[----:B------:R-:W1:Y:S01]  /*0030*/  S2R R5, SR_CTAID.X ;  /* 0x0000000000057919 */ /* 0x000e620000002500 */
[----:B------:R-:W-:Y:S01]  /*0040*/  ULDC UR5, c[0x0][0x240] ;  /* 0x0000900000057ab9 */ /* 0x000fe20000000800 */
[----:B------:R-:W-:Y:S01]  /*0050*/  ULDC.64 UR8, c[0x0][0x218] ;  /* 0x0000860000087ab9 */ /* 0x000fe20000000a00 */
[----:B------:R-:W-:Y:S01]  /*0060*/  ULDC.64 UR6, c[0x0][0x210] ;  /* 0x0000840000067ab9 */ /* 0x000fe20000000a00 */
[----:B------:R-:W-:Y:S01]  /*0070*/  UMOV UR12, 0x400 ;  /* 0x00000400000c7882 */ /* 0x000fe20000000000 */
[----:B------:R-:W-:Y:S01]  /*0080*/  ULDC.64 UR16, c[0x0][0x208] ;  /* 0x0000820000107ab9 */ /* 0x000fe20000000a00 */
[----:B------:R-:W3:Y:S01]  /*0090*/  S2UR UR4, SR_CgaCtaId ;  /* 0x00000000000479c3 */ /* 0x000ee20000008800 */
[----:B--2---:R-:W-:Y:S01]  /*00a0*/  IMAD.MOV.U32 R84, RZ, RZ, R3 ;  /* 0x000000ffff547224 */ /* 0x004fe200078e0003 */
[----:B------:R2:W-:Y:S01]  /*00b0*/  STL.64 [R1+0x350], R2 ;  /* 0x0003500201007387 */ /* 0x0005e20000100a00 */
[----:B------:R-:W-:-:S02]  /*00c0*/  IMAD.MOV.U32 R80, RZ, RZ, R2 ;  /* 0x000000ffff507224 */ /* 0x000fc400078e0002 */
[----:B------:R-:W-:Y:S01]  /*00d0*/  VIADD R0, R84, 0xff ;  /* 0x000000ff54007836 */ /* 0x000fe20000000000 */
[----:B---3--:R-:W-:Y:S01]  /*00e0*/  ULEA UR12, UR4, UR12, 0x18 ;  /* 0x0000000c040c7291 */ /* 0x008fe2000f8ec03f */
[----:B-1----:R-:W-:-:S03]  /*00f0*/  IABS R8, R5 ;  /* 0x0000000500087213 */ /* 0x002fc60000000000 */
[----:B--2---:R-:W-:-:S04]  /*0100*/  SHF.R.S32.HI R3, RZ, 0x1f, R0 ;  /* 0x0000001fff037819 */ /* 0x004fc80000011400 */
[----:B------:R-:W-:-:S04]  /*0110*/  LEA.HI R3, R3, R0, RZ, 0x8 ;  /* 0x0000000003037211 */ /* 0x000fc800078f40ff */
[----:B------:R-:W-:-:S05]  /*0120*/  SHF.R.S32.HI R3, RZ, 0x8, R3 ;  /* 0x00000008ff037819 */ /* 0x000fca0000011403 */
[----:B------:R-:W-:-:S05]  /*0130*/  IMAD.SHL.U32 R4, R3, 0x4, RZ ;  /* 0x0000000403047824 */ /* 0x000fca00078e00ff */
[-C--:B------:R-:W-:Y:S02]  /*0140*/  IABS R7, R4.reuse ;  /* 0x0000000400077213 */ /* 0x080fe40000000000 */
[----:B------:R-:W-:Y:S02]  /*0150*/  IABS R10, R4 ;  /* 0x00000004000a7213 */ /* 0x000fe40000000000 */
[----:B------:R-:W1:Y:S08]  /*0160*/  I2F.RP R0, R7 ;  /* 0x0000000700007306 */ /* 0x000e700000209400 */
[----:B-1----:R-:W1:Y:S02]  /*0170*/  MUFU.RCP R0, R0 ;  /* 0x0000000000007308 */ /* 0x002e640000001000 */
[----:B-1----:R-:W-:-:S02]  /*0180*/  VIADD R2, R0, 0xffffffe ;  /* 0x0ffffffe00027836 */ /* 0x002fc40000000000 */
[----:B------:R-:W-:-:S04]  /*0190*/  IMAD.MOV R0, RZ, RZ, -R10 ;  /* 0x000000ffff007224 */ /* 0x000fc800078e0a0a */
[----:B------:R1:W2:Y:S02]  /*01a0*/  F2I.FTZ.U32.TRUNC.NTZ R3, R2 ;  /* 0x0000000200037305 */ /* 0x0002a4000021f000 */
[----:B-1----:R-:W-:Y:S02]  /*01b0*/  IMAD.MOV.U32 R2, RZ, RZ, RZ ;  /* 0x000000ffff027224 */ /* 0x002fe400078e00ff */
[----:B--2---:R-:W-:-:S04]  /*01c0*/  IMAD.MOV R6, RZ, RZ, -R3 ;  /* 0x000000ffff067224 */ /* 0x004fc800078e0a03 */
[----:B------:R-:W-:Y:S02]  /*01d0*/  IMAD R9, R6, R7, RZ ;  /* 0x0000000706097224 */ /* 0x000fe400078e02ff */
[----:B------:R-:W-:Y:S02]  /*01e0*/  IMAD.MOV.U32 R6, RZ, RZ, R8 ;  /* 0x000000ffff067224 */ /* 0x000fe400078e0008 */
[----:B------:R-:W-:Y:S01]  /*01f0*/  IMAD.HI.U32 R3, R3, R9, R2 ;  /* 0x0000000903037227 */ /* 0x000fe200078e0002 */
[----:B------:R-:W-:-:S05]  /*0200*/  IABS R9, R84 ;  /* 0x0000005400097213 */ /* 0x000fca0000000000 */
[----:B------:R-:W-:-:S04]  /*0210*/  IMAD.HI.U32 R3, R3, R6, RZ ;  /* 0x0000000603037227 */ /* 0x000fc800078e00ff */
[----:B------:R-:W-:-:S05]  /*0220*/  IMAD R0, R3, R0, R6 ;  /* 0x0000000003007224 */ /* 0x000fca00078e0206 */
[----:B------:R-:W-:-:S13]  /*0230*/  ISETP.GT.U32.AND P1, PT, R7, R0, PT ;  /* 0x000000000700720c */ /* 0x000fda0003f24070 */
[----:B------:R-:W-:Y:S02]  /*0240*/  @!P1 IMAD.IADD R0, R0, 0x1, -R7 ;  /* 0x0000000100009824 */ /* 0x000fe400078e0a07 */
[----:B------:R-:W-:Y:S01]  /*0250*/  @!P1 VIADD R3, R3, 0x1 ;  /* 0x0000000103039836 */ /* 0x000fe20000000000 */
[----:B------:R-:W-:Y:S02]  /*0260*/  ISETP.NE.AND P1, PT, R4, RZ, PT ;  /* 0x000000ff0400720c */ /* 0x000fe40003f25270 */
[----:B------:R-:W-:Y:S02]  /*0270*/  ISETP.GE.U32.AND P0, PT, R0, R7, PT ;  /* 0x000000070000720c */ /* 0x000fe40003f06070 */
[----:B------:R-:W-:-:S04]  /*0280*/  LOP3.LUT R0, R5, R4, RZ, 0x3c, !PT ;  /* 0x0000000405007212 */ /* 0x000fc800078e3cff */
[----:B------:R-:W-:Y:S01]  /*0290*/  ISETP.GE.AND P2, PT, R0, RZ, PT ;  /* 0x000000ff0000720c */ /* 0x000fe20003f46270 */
[----:B------:R-:W-:-:S06]  /*02a0*/  VIADD R0, R80, 0x7f ;  /* 0x0000007f50007836 */ /* 0x000fcc0000000000 */
[----:B------:R-:W-:-:S04]  /*02b0*/  @P0 VIADD R3, R3, 0x1 ;  /* 0x0000000103030836 */ /* 0x000fc80000000000 */
[----:B------:R-:W-:Y:S01]  /*02c0*/  IMAD.MOV.U32 R2, RZ, RZ, R3 ;  /* 0x000000ffff027224 */ /* 0x000fe200078e0003 */
[----:B------:R-:W-:-:S03]  /*02d0*/  SHF.R.S32.HI R3, RZ, 0x1f, R0 ;  /* 0x0000001fff037819 */ /* 0x000fc60000011400 */
[----:B------:R-:W-:Y:S01]  /*02e0*/  @!P2 IMAD.MOV R2, RZ, RZ, -R2 ;  /* 0x000000ffff02a224 */ /* 0x000fe200078e0a02 */
[----:B------:R-:W-:Y:S02]  /*02f0*/  @!P1 LOP3.LUT R2, RZ, R4, RZ, 0x33, !PT ;  /* 0x00000004ff029212 */ /* 0x000fe400078e33ff */
[----:B------:R-:W-:-:S03]  /*0300*/  LEA.HI R3, R3, R0, RZ, 0x7 ;  /* 0x0000000003037211 */ /* 0x000fc600078f38ff */
[----:B------:R-:W-:Y:S02]  /*0310*/  IMAD.SHL.U32 R16, R2, 0x4, RZ ;  /* 0x0000000402107824 */ /* 0x000fe400078e00ff */
[----:B------:R-:W-:-:S03]  /*0320*/  IMAD.MOV R2, RZ, RZ, -R2 ;  /* 0x000000ffff027224 */ /* 0x000fc600078e0a02 */
[----:B------:R-:W-:Y:S01]  /*0330*/  LEA.HI.SX32 R3, R3, -R16, 0x19 ;  /* 0x8000001003037211 */ /* 0x000fe200078fcaff */
[----:B------:R-:W-:Y:S02]  /*0340*/  IMAD R14, R4, R2, R5 ;  /* 0x00000002040e7224 */ /* 0x000fe400078e0205 */
[----:B------:R-:W-:Y:S01]  /*0350*/  IMAD.MOV.U32 R2, RZ, RZ, RZ ;  /* 0x000000ffff027224 */ /* 0x000fe200078e00ff */
[----:B------:R-:W-:Y:S02]  /*0360*/  VIMNMX R15, R3, 0x4, PT ;  /* 0x00000004030f7848 */ /* 0x000fe40003fe0100 */
[----:B------:R-:W-:Y:S02]  /*0370*/  IABS R4, R14 ;  /* 0x0000000e00047213 */ /* 0x000fe40000000000 */
[-C--:B------:R-:W-:Y:S02]  /*0380*/  IABS R8, R15.reuse ;  /* 0x0000000f00087213 */ /* 0x080fe40000000000 */
[----:B------:R-:W-:-:S02]  /*0390*/  IABS R6, R15 ;  /* 0x0000000f00067213 */ /* 0x000fc40000000000 */
[----:B------:R-:W1:Y:S03]  /*03a0*/  I2F.RP R0, R8 ;  /* 0x0000000800007306 */ /* 0x000e660000209400 */
[----:B------:R-:W-:-:S05]  /*03b0*/  IMAD.MOV R6, RZ, RZ, -R6 ;  /* 0x000000ffff067224 */ /* 0x000fca00078e0a06 */
[----:B-1----:R-:W1:Y:S02]  /*03c0*/  MUFU.RCP R0, R0 ;  /* 0x0000000000007308 */ /* 0x002e640000001000 */
[----:B-1----:R-:W-:-:S06]  /*03d0*/  VIADD R3, R0, 0xffffffe ;  /* 0x0ffffffe00037836 */ /* 0x002fcc0000000000 */
[----:B------:R-:W1:Y:S02]  /*03e0*/  F2I.FTZ.U32.TRUNC.NTZ R3, R3 ;  /* 0x0000000300037305 */ /* 0x000e64000021f000 */
[----:B-1----:R-:W-:-:S04]  /*03f0*/  IMAD.MOV R7, RZ, RZ, -R3 ;  /* 0x000000ffff077224 */ /* 0x002fc800078e0a03 */
[----:B------:R-:W-:-:S04]  /*0400*/  IMAD R5, R7, R8, RZ ;  /* 0x0000000807057224 */ /* 0x000fc800078e02ff */
[----:B------:R-:W-:Y:S01]  /*0410*/  IMAD.HI.U32 R0, R3, R5, R2 ;  /* 0x0000000503007227 */ /* 0x000fe200078e0002 */
[----:B------:R-:W-:-:S03]  /*0420*/  IABS R3, R80 ;  /* 0x0000005000037213 */ /* 0x000fc60000000000 */
[----:B------:R-:W-:Y:S02]  /*0430*/  IMAD.MOV.U32 R5, RZ, RZ, R4 ;  /* 0x000000ffff057224 */ /* 0x000fe400078e0004 */
[----:B------:R-:W-:Y:S02]  /*0440*/  IMAD.MOV.U32 R2, RZ, RZ, R9 ;  /* 0x000000ffff027224 */ /* 0x000fe400078e0009 */
[----:B------:R-:W-:Y:S02]  /*0450*/  IMAD.HI.U32 R4, R0, R5, RZ ;  /* 0x0000000500047227 */ /* 0x000fe400078e00ff */
[----:B------:R-:W1:Y:S01]  /*0460*/  I2F.RP R7, R2 ;  /* 0x0000000200077306 */ /* 0x000e620000209400 */
[----:B------:R-:W2:Y:S01]  /*0470*/  S2R R0, SR_TID.X ;  /* 0x0000000000007919 */ /* 0x000ea20000002100 */
[----:B------:R-:W-:-:S05]  /*0480*/  IMAD R5, R4, R6, R5 ;  /* 0x0000000604057224 */ /* 0x000fca00078e0205 */
[----:B------:R-:W-:Y:S01]  /*0490*/  ISETP.GT.U32.AND P1, PT, R8, R5, PT ;  /* 0x000000050800720c */ /* 0x000fe20003f24070 */
[----:B------:R-:W3:Y:S08]  /*04a0*/  I2F.RP R6, R3 ;  /* 0x0000000300067306 */ /* 0x000ef00000209400 */
[----:B-1----:R-:W1:Y:S04]  /*04b0*/  MUFU.RCP R7, R7 ;  /* 0x0000000700077308 */ /* 0x002e680000001000 */
[----:B------:R-:W-:-:S02]  /*04c0*/  @!P1 IMAD.IADD R5, R5, 0x1, -R8 ;  /* 0x0000000105059824 */ /* 0x000fc400078e0a08 */
[----:B------:R-:W-:Y:S01]  /*04d0*/  @!P1 VIADD R4, R4, 0x1 ;  /* 0x0000000104049836 */ /* 0x000fe20000000000 */
[----:B------:R-:W-:Y:S01]  /*04e0*/  ISETP.NE.AND P1, PT, R15, RZ, PT ;  /* 0x000000ff0f00720c */ /* 0x000fe20003f25270 */
[----:B---3--:R-:W3:Y:S01]  /*04f0*/  MUFU.RCP R6, R6 ;  /* 0x0000000600067308 */ /* 0x008ee20000001000 */
[----:B------:R-:W-:Y:S02]  /*0500*/  ISETP.GE.U32.AND P0, PT, R5, R8, PT ;  /* 0x000000080500720c */ /* 0x000fe40003f06070 */
[----:B------:R-:W-:-:S04]  /*0510*/  LOP3.LUT R5, R14, R15, RZ, 0x3c, !PT ;  /* 0x0000000f0e057212 */ /* 0x000fc800078e3cff */
[----:B------:R-:W-:Y:S01]  /*0520*/  ISETP.GE.AND P2, PT, R5, RZ, PT ;  /* 0x000000ff0500720c */ /* 0x000fe20003f46270 */
[----:B-1----:R-:W-:Y:S01]  /*0530*/  VIADD R8, R7, 0xffffffe ;  /* 0x0ffffffe07087836 */ /* 0x002fe20000000000 */
[C---:B--2---:R-:W-:Y:S02]  /*0540*/  LOP3.LUT R203, R0.reuse, 0x7f, RZ, 0xc0, !PT ;  /* 0x0000007f00cb7812 */ /* 0x044fe400078ec0ff */
[----:B------:R-:W-:Y:S01]  /*0550*/  LOP3.LUT R13, R0, 0x60, RZ, 0xc0, !PT ;  /* 0x00000060000d7812 */ /* 0x000fe200078ec0ff */
[----:B------:R-:W1:Y:S02]  /*0560*/  F2I.FTZ.U32.TRUNC.NTZ R5, R8 ;  /* 0x0000000800057305 */ /* 0x000e64000021f000 */
[----:B------:R-:W-:Y:S01]  /*0570*/  @P0 VIADD R4, R4, 0x1 ;  /* 0x0000000104040836 */ /* 0x000fe20000000000 */
[----:B------:R-:W-:Y:S01]  /*0580*/  LOP3.LUT R210, R0, 0x1f, RZ, 0xc0, !PT ;  /* 0x0000001f00d27812 */ /* 0x000fe200078ec0ff */
[----:B---3--:R-:W-:Y:S01]  /*0590*/  VIADD R10, R6, 0xffffffe ;  /* 0x0ffffffe060a7836 */ /* 0x008fe20000000000 */
[----:B------:R-:W-:Y:S01]  /*05a0*/  SHF.R.U32.HI R13, RZ, 0x1, R13 ;  /* 0x00000001ff0d7819 */ /* 0x000fe2000001160d */
[----:B------:R-:W-:Y:S01]  /*05b0*/  IMAD.MOV.U32 R17, RZ, RZ, R4 ;  /* 0x000000ffff117224 */ /* 0x000fe200078e0004 */
[----:B------:R-:W-:Y:S01]  /*05c0*/  SHF.R.U32.HI R4, RZ, 0x5, R0 ;  /* 0x00000005ff047819 */ /* 0x000fe20000011600 */
[----:B------:R-:W2:Y:S02]  /*05d0*/  F2I.FTZ.U32.TRUNC.NTZ R11, R10 ;  /* 0x0000000a000b7305 */ /* 0x000ea4000021f000 */
[----:B------:R-:W-:Y:S01]  /*05e0*/  @!P2 IMAD.MOV R17, RZ, RZ, -R17 ;  /* 0x000000ffff11a224 */ /* 0x000fe200078e0a11 */
[----:B------:R-:W-:-:S02]  /*05f0*/  @!P1 LOP3.LUT R17, RZ, R15, RZ, 0x33, !PT ;  /* 0x0000000fff119212 */ /* 0x000fc400078e33ff */
[----:B------:R-:W-:Y:S01]  /*0600*/  SGXT.U32 R4, R4, 0x2 ;  /* 0x000000020404781a */ /* 0x000fe20000000000 */
[----:B-1----:R-:W-:Y:S02]  /*0610*/  IMAD.MOV R7, RZ, RZ, -R5 ;  /* 0x000000ffff077224 */ /* 0x002fe400078e0a05 */
[----:B------:R-:W-:Y:S02]  /*0620*/  IMAD.SHL.U32 R9, R17, 0x100, RZ ;  /* 0x0000010011097824 */ /* 0x000fe400078e00ff */
[----:B------:R-:W-:Y:S02]  /*0630*/  IMAD R7, R7, R2, RZ ;  /* 0x0000000207077224 */ /* 0x000fe400078e02ff */
[----:B------:R-:W-:Y:S01]  /*0640*/  IMAD.MOV R8, RZ, RZ, -R17 ;  /* 0x000000ffff087224 */ /* 0x000fe200078e0a11 */
[----:B------:R-:W-:Y:S01]  /*0650*/  LOP3.LUT R6, R9, R4, RZ, 0xfc, !PT ;  /* 0x0000000409067212 */ /* 0x000fe200078efcff */
[----:B------:R-:W-:Y:S02]  /*0660*/  IMAD.MOV.U32 R4, RZ, RZ, RZ ;  /* 0x000000ffff047224 */ /* 0x000fe400078e00ff */
[----:B--2---:R-:W-:Y:S01]  /*0670*/  IMAD.MOV R10, RZ, RZ, -R11 ;  /* 0x000000ffff0a7224 */ /* 0x004fe200078e0a0b */
[----:B------:R-:W-:Y:S01]  /*0680*/  IABS R12, R6 ;  /* 0x00000006000c7213 */ /* 0x000fe20000000000 */
[----:B------:R-:W-:Y:S01]  /*0690*/  IMAD.HI.U32 R5, R5, R7, R4 ;  /* 0x0000000705057227 */ /* 0x000fe200078e0004 */
[----:B------:R-:W-:-:S02]  /*06a0*/  LOP3.LUT R18, R6, 0xfc, RZ, 0xfc, !PT ;  /* 0x000000fc06127812 */ /* 0x000fc400078efcff */
[C---:B------:R-:W-:Y:S01]  /*06b0*/  LOP3.LUT R19, R6.reuse, 0x4, RZ, 0xfc, !PT ;  /* 0x0000000406137812 */ /* 0x040fe200078efcff */
[----:B------:R-:W-:Y:S01]  /*06c0*/  IMAD.SHL.U32 R4, R203, 0x4, RZ ;  /* 0x00000004cb047824 */ /* 0x000fe200078e00ff */
[----:B------:R-:W-:Y:S01]  /*06d0*/  IABS R212, R18 ;  /* 0x0000001200d47213 */ /* 0x000fe20000000000 */
[----:B------:R-:W-:Y:S01]  /*06e0*/  IMAD.HI.U32 R7, R5, R12, RZ ;  /* 0x0000000c05077227 */ /* 0x000fe200078e00ff */
[----:B------:R-:W-:Y:S02]  /*06f0*/  LOP3.LUT R20, R6, 0x8, RZ, 0xfc, !PT ;  /* 0x0000000806147812 */ /* 0x000fe400078efcff */
[----:B------:R-:W-:Y:S01]  /*0700*/  LOP3.LUT R13, R4, R13, RZ, 0x3c, !PT ;  /* 0x0000000d040d7212 */ /* 0x000fe200078e3cff */
[----:B------:R-:W-:Y:S01]  /*0710*/  IMAD.MOV R7, RZ, RZ, -R7 ;  /* 0x000000ffff077224 */ /* 0x000fe200078e0a07 */
[----:B------:R-:W-:Y:S01]  /*0720*/  LOP3.LUT R21, R6, 0x14, RZ, 0xfc, !PT ;  /* 0x0000001406157812 */ /* 0x000fe200078efcff */
[----:B------:R-:W-:Y:S01]  /*0730*/  IMAD R4, R15, R8, R14 ;  /* 0x000000080f047224 */ /* 0x000fe200078e020e */
[----:B------:R-:W-:Y:S01]  /*0740*/  IABS R14, R19 ;  /* 0x00000013000e7213 */ /* 0x000fe20000000000 */
[----:B------:R-:W-:Y:S01]  /*0750*/  IMAD.HI.U32 R8, R5, R212, RZ ;  /* 0x000000d405087227 */ /* 0x000fe200078e00ff */
[----:B------:R1:W-:Y:S01]  /*0760*/  STL [R1+0x254], R13 ;  /* 0x0002540d01007387 */ /* 0x0003e20000100800 */
[----:B------:R-:W-:-:S02]  /*0770*/  IABS R15, R20 ;  /* 0x00000014000f7213 */ /* 0x000fc40000000000 */
[----:B------:R-:W-:Y:S01]  /*0780*/  IMAD R7, R2, R7, R12 ;  /* 0x0000000702077224 */ /* 0x000fe200078e020c */
[----:B------:R-:W-:Y:S01]  /*0790*/  ISETP.GE.AND P1, PT, R20, RZ, PT ;  /* 0x000000ff1400720c */ /* 0x000fe20003f26270 */
[----:B------:R-:W-:Y:S01]  /*07a0*/  IMAD.MOV R17, RZ, RZ, -R8 ;  /* 0x000000ffff117224 */ /* 0x000fe200078e0a08 */
[----:B------:R-:W-:Y:S01]  /*07b0*/  LOP3.LUT R20, R6, 0x10, RZ, 0xfc, !PT ;  /* 0x0000001006147812 */ /* 0x000fe200078efcff */
[----:B------:R-:W-:Y:S01]  /*07c0*/  IMAD.HI.U32 R12, R5, R15, RZ ;  /* 0x0000000f050c7227 */ /* 0x000fe200078e00ff */
[----:B------:R-:W-:Y:S02]  /*07d0*/  ISETP.GT.U32.AND P0, PT, R2, R7, PT ;  /* 0x000000070200720c */ /* 0x000fe40003f04070 */
[----:B------:R-:W-:Y:S01]  /*07e0*/  ISETP.GE.AND P3, PT, R19, RZ, PT ;  /* 0x000000ff1300720c */ /* 0x000fe20003f66270 */
[----:B-1----:R-:W-:Y:S01]  /*07f0*/  IMAD R13, R10, R3, RZ ;  /* 0x000000030a0d7224 */ /* 0x002fe200078e02ff */
[----:B------:R-:W-:Y:S01]  /*0800*/  LOP3.LUT R23, R6, 0x1c, RZ, 0xfc, !PT ;  /* 0x0000001c06177812 */ /* 0x000fe200078efcff */
[----:B------:R-:W-:Y:S01]  /*0810*/  IMAD R212, R2, R17, R212 ;  /* 0x0000001102d47224 */ /* 0x000fe200078e02d4 */
[C---:B------:R-:W-:Y:S01]  /*0820*/  LOP3.LUT R22, R6.reuse, 0x18, RZ, 0xfc, !PT ;  /* 0x0000001806167812 */ /* 0x040fe200078efcff */
[----:B------:R-:W-:Y:S01]  /*0830*/  IMAD.MOV.U32 R10, RZ, RZ, RZ ;  /* 0x000000ffff0a7224 */ /* 0x000fe200078e00ff */
[----:B------:R-:W-:Y:S01]  /*0840*/  LOP3.LUT R25, R6, 0x24, RZ, 0xfc, !PT ;  /* 0x0000002406197812 */ /* 0x000fe200078efcff */
[----:B------:R-:W-:Y:S01]  /*0850*/  IMAD.MOV R12, RZ, RZ, -R12 ;  /* 0x000000ffff0c7224 */ /* 0x000fe200078e0a0c */
[----:B------:R-:W-:Y:S01]  /*0860*/  ISETP.GT.U32.AND P4, PT, R2, R212, PT ;  /* 0x000000d40200720c */ /* 0x000fe20003f84070 */
[----:B------:R-:W-:Y:S01]  /*0870*/  IMAD.HI.U32 R8, R11, R13, R10 ;  /* 0x0000000d0b087227 */ /* 0x000fe200078e000a */
[----:B------:R-:W-:-:S02]  /*0880*/  LOP3.LUT R24, R6, 0x20, RZ, 0xfc, !PT ;  /* 0x0000002006187812 */ /* 0x000fc400078efcff */
[C---:B------:R-:W-:Y:S01]  /*0890*/  LOP3.LUT R26, R6.reuse, 0x28, RZ, 0xfc, !PT ;  /* 0x00000028061a7812 */ /* 0x040fe200078efcff */
[----:B------:R-:W-:Y:S01]  /*08a0*/  IMAD.HI.U32 R11, R5, R14, RZ ;  /* 0x0000000e050b7227 */ /* 0x000fe200078e00ff */
[C---:B------:R-:W-:Y:S02]  /*08b0*/  LOP3.LUT R29, R6.reuse, 0x3c, RZ, 0xfc, !PT ;  /* 0x0000003c061d7812 */ /* 0x040fe400078efcff */
[C---:B------:R-:W-:Y:S01]  /*08c0*/  LOP3.LUT R31, R6.reuse, 0x40, RZ, 0xfc, !PT ;  /* 0x00000040061f7812 */ /* 0x040fe200078efcff */
[----:B------:R-:W-:Y:S01]  /*08d0*/  IMAD.MOV R11, RZ, RZ, -R11 ;  /* 0x000000ffff0b7224 */ /* 0x000fe200078e0a0b */
[----:B------:R-:W-:Y:S01]  /*08e0*/  LOP3.LUT R32, R6, 0x44, RZ, 0xfc, !PT ;  /* 0x0000004406207812 */ /* 0x000fe200078efcff */
[----:B------:R-:W-:Y:S01]  /*08f0*/  @!P0 IMAD.IADD R7, R7, 0x1, -R2 ;  /* 0x0000000107078824 */ /* 0x000fe200078e0a02 */
[----:B------:R-:W-:Y:S01]  /*0900*/  IABS R27, R31 ;  /* 0x0000001f001b7213 */ /* 0x000fe20000000000 */
[C---:B------:R-:W-:Y:S01]  /*0910*/  IMAD R11, R2.reuse, R11, R14 ;  /* 0x0000000b020b7224 */ /* 0x040fe200078e020e */
[----:B------:R-:W-:Y:S01]  /*0920*/  IABS R28, R32 ;  /* 0x00000020001c7213 */ /* 0x000fe20000000000 */
[C---:B------:R-:W-:Y:S01]  /*0930*/  IMAD R13, R2.reuse, R12, R15 ;  /* 0x0000000c020d7224 */ /* 0x040fe200078e020f */
[----:B------:R-:W-:Y:S01]  /*0940*/  ISETP.GT.U32.AND P6, PT, R2, R7, PT ;  /* 0x000000070200720c */ /* 0x000fe20003fc4070 */
[----:B------:R-:W-:Y:S01]  /*0950*/  @!P4 IMAD.IADD R212, R212, 0x1, -R2 ;  /* 0x00000001d4d4c824 */ /* 0x000fe200078e0a02 */
[----:B------:R-:W-:Y:S01]  /*0960*/  ISETP.GT.U32.AND P0, PT, R2, R11, PT ;  /* 0x0000000b0200720c */ /* 0x000fe20003f04070 */
[----:B------:R-:W-:Y:S01]  /*0970*/  IMAD.IADD R10, R16, 0x1, R4 ;  /* 0x00000001100a7824 */ /* 0x000fe200078e0204 */
[----:B------:R-:W-:-:S02]  /*0980*/  ISETP.GT.U32.AND P4, PT, R2, R13, PT ;  /* 0x0000000d0200720c */ /* 0x000fc40003f84070 */
[----:B------:R-:W-:Y:S01]  /*0990*/  LOP3.LUT R4, R6, 0xc, RZ, 0xfc, !PT ;  /* 0x0000000c06047812 */ /* 0x000fe200078efcff */
[----:B------:R-:W-:Y:S01]  /*09a0*/  IMAD R82, R10, 0x80, R203 ;  /* 0x000000800a527824 */ /* 0x000fe200078e02cb */
[----:B------:R-:W-:Y:S02]  /*09b0*/  IABS R16, R20 ;  /* 0x0000001400107213 */ /* 0x000fe40000000000 */
[----:B------:R-:W-:Y:S02]  /*09c0*/  ISETP.GE.AND P2, PT, R4, RZ, PT ;  /* 0x000000ff0400720c */ /* 0x000fe40003f46270 */
[----:B------:R-:W-:Y:S01]  /*09d0*/  IABS R15, R4 ;  /* 0x00000004000f7213 */ /* 0x000fe20000000000 */
[--C-:B------:R-:W-:Y:S01]  /*09e0*/  @!P6 IMAD.IADD R7, R7, 0x1, -R2.reuse ;  /* 0x000000010707e824 */ /* 0x100fe200078e0a02 */
[----:B------:R-:W-:Y:S01]  /*09f0*/  IABS R4, R21 ;  /* 0x0000001500047213 */ /* 0x000fe20000000000 */
[--C-:B------:R-:W-:Y:S01]  /*0a00*/  @!P0 IMAD.IADD R11, R11, 0x1, -R2.reuse ;  /* 0x000000010b0b8824 */ /* 0x100fe200078e0a02 */
[----:B------:R-:W-:Y:S01]  /*0a10*/  ISETP.GE.AND P6, PT, R18, RZ, PT ;  /* 0x000000ff1200720c */ /* 0x000fe20003fc6270 */
[----:B------:R-:W-:Y:S01]  /*0a20*/  @!P4 IMAD.IADD R13, R13, 0x1, -R2 ;  /* 0x000000010d0dc824 */ /* 0x000fe200078e0a02 */
[----:B------:R-:W-:Y:S01]  /*0a30*/  ISETP.GE.AND P0, PT, R6, RZ, PT ;  /* 0x000000ff0600720c */ /* 0x000fe20003f06270 */
[----:B------:R-:W-:Y:S01]  /*0a40*/  IMAD.MOV.U32 R18, RZ, RZ, R4 ;  /* 0x000000ffff127224 */ /* 0x000fe200078e0004 */
[C---:B------:R-:W-:Y:S01]  /*0a50*/  ISETP.GT.U32.AND P5, PT, R2.reuse, R212, PT ;  /* 0x000000d40200720c */ /* 0x040fe20003fa4070 */
[C---:B------:R-:W-:Y:S01]  /*0a60*/  IMAD.HI.U32 R4, R5.reuse, R15, RZ ;  /* 0x0000000f05047227 */ /* 0x040fe200078e00ff */
[----:B------:R-:W-:Y:S01]  /*0a70*/  ISETP.GT.U32.AND P4, PT, R2, R13, PT ;  /* 0x0000000d0200720c */ /* 0x000fe20003f84070 */
[----:B------:R-:W-:Y:S01]  /*0a80*/  STL [R1+0x35c], R82 ;  /* 0x00035c5201007387 */ /* 0x000fe20000100800 */
[C---:B------:R-:W-:Y:S01]  /*0a90*/  LOP3.LUT R33, R6.reuse, 0x48, RZ, 0xfc, !PT ;  /* 0x0000004806217812 */ /* 0x040fe200078efcff */
[----:B------:R-:W-:Y:S01]  /*0aa0*/  IMAD.HI.U32 R12, R5, R16, RZ ;  /* 0x00000010050c7227 */ /* 0x000fe200078e00ff */
[----:B------:R-:W-:-:S02]  /*0ab0*/  LOP3.LUT R34, R6, 0x50, RZ, 0xfc, !PT ;  /* 0x0000005006227812 */ /* 0x000fc400078efcff */
[----:B------:R-:W-:Y:S01]  /*0ac0*/  IABS R30, R33 ;  /* 0x00000021001e7213 */ /* 0x000fe20000000000 */
[----:B------:R-:W-:Y:S01]  /*0ad0*/  IMAD.MOV R4, RZ, RZ, -R4 ;  /* 0x000000ffff047224 */ /* 0x000fe200078e0a04 */
[C---:B------:R-:W-:Y:S01]  /*0ae0*/  LOP3.LUT R37, R6.reuse, 0x54, RZ, 0xfc, !PT ;  /* 0x0000005406257812 */ /* 0x040fe200078efcff */
[----:B------:R-:W-:Y:S01]  /*0af0*/  IMAD.HI.U32 R14, R5, R18, RZ ;  /* 0x00000012050e7227 */ /* 0x000fe200078e00ff */
[C---:B------:R-:W-:Y:S02]  /*0b00*/  LOP3.LUT R38, R6.reuse, 0x58, RZ, 0xfc, !PT ;  /* 0x0000005806267812 */ /* 0x040fe400078efcff */
[C---:B------:R-:W-:Y:S01]  /*0b10*/  LOP3.LUT R39, R6.reuse, 0x5c, RZ, 0xfc, !PT ;  /* 0x0000005c06277812 */ /* 0x040fe200078efcff */
[----:B------:R-:W-:Y:S01]  /*0b20*/  IMAD.MOV R17, RZ, RZ, -R12 ;  /* 0x000000ffff117224 */ /* 0x000fe200078e0a0c */
[----:B------:R-:W-:Y:S01]  /*0b30*/  LOP3.LUT R40, R6, 0x60, RZ, 0xfc, !PT ;  /* 0x0000006006287812 */ /* 0x000fe200078efcff */
[C---:B------:R-:W-:Y:S01]  /*0b40*/  IMAD R12, R2.reuse, R4, R15 ;  /* 0x00000004020c7224 */ /* 0x040fe200078e020f */
[----:B------:R-:W-:Y:S01]  /*0b50*/  IABS R35, R39 ;  /* 0x0000002700237213 */ /* 0x000fe20000000000 */
[----:B------:R-:W-:Y:S01]  /*0b60*/  IMAD.MOV R19, RZ, RZ, -R14 ;  /* 0x000000ffff137224 */ /* 0x000fe200078e0a0e */
[----:B------:R-:W-:Y:S01]  /*0b70*/  IABS R36, R40 ;  /* 0x0000002800247213 */ /* 0x000fe20000000000 */
[----:B------:R-:W-:Y:S01]  /*0b80*/  IMAD R15, R2, R17, R16 ;  /* 0x00000011020f7224 */ /* 0x000fe200078e0210 */
[----:B------:R-:W-:Y:S01]  /*0b90*/  IABS R17, R22 ;  /* 0x0000001600117213 */ /* 0x000fe20000000000 */
[----:B------:R-:W-:Y:S01]  /*0ba0*/  IMAD.MOV.U32 R4, RZ, RZ, R7 ;  /* 0x000000ffff047224 */ /* 0x000fe200078e0007 */
[----:B------:R-:W-:Y:S01]  /*0bb0*/  LOP3.LUT R41, R6, 0x64, RZ, 0xfc, !PT ;  /* 0x0000006406297812 */ /* 0x000fe200078efcff */
[C---:B------:R-:W-:Y:S01]  /*0bc0*/  IMAD R16, R2.reuse, R19, R18 ;  /* 0x0000001302107224 */ /* 0x040fe200078e0212 */
[----:B------:R-:W-:Y:S01]  /*0bd0*/  IABS R18, R23 ;  /* 0x0000001700127213 */ /* 0x000fe20000000000 */
[----:B------:R-:W-:Y:S01]  /*0be0*/  @!P0 IMAD.MOV R4, RZ, RZ, -R4 ;  /* 0x000000ffff048224 */ /* 0x000fe200078e0a04 */
[----:B------:R-:W-:Y:S01]  /*0bf0*/  ISETP.GT.U32.AND P0, PT, R2, R15, PT ;  /* 0x0000000f0200720c */ /* 0x000fe20003f04070 */
[--C-:B------:R-:W-:Y:S01]  /*0c00*/  @!P5 IMAD.IADD R212, R212, 0x1, -R2.reuse ;  /* 0x00000001d4d4d824 */ /* 0x100fe200078e0a02 */
[C---:B------:R-:W-:Y:S01]  /*0c10*/  ISETP.GT.U32.AND P5, PT, R2.reuse, R11, PT ;  /* 0x0000000b0200720c */ /* 0x040fe20003fa4070 */
[----:B------:R-:W-:Y:S01]  /*0c20*/  @!P4 IMAD.IADD R13, R13, 0x1, -R2 ;  /* 0x000000010d0dc824 */ /* 0x000fe200078e0a02 */
[C---:B------:R-:W-:Y:S01]  /*0c30*/  ISETP.GT.U32.AND P4, PT, R2.reuse, R16, PT ;  /* 0x000000100200720c */ /* 0x040fe20003f84070 */
[----:B------:R-:W-:Y:S01]  /*0c40*/  @!P6 IMAD.MOV R212, RZ, RZ, -R212 ;  /* 0x000000ffffd4e224 */ /* 0x000fe200078e0ad4 */
[----:B------:R-:W-:Y:S01]  /*0c50*/  ISETP.GT.U32.AND P6, PT, R2, R12, PT ;  /* 0x0000000c0200720c */ /* 0x000fe20003fc4070 */
[----:B------:R-:W-:Y:S01]  /*0c60*/  IMAD.HI.U32 R14, R5, R17, RZ ;  /* 0x00000011050e7227 */ /* 0x000fe200078e00ff */
[----:B------:R-:W-:-:S02]  /*0c70*/  IABS R19, R24 ;  /* 0x0000001800137213 */ /* 0x000fc40000000000 */
[C---:B------:R-:W-:Y:S01]  /*0c80*/  LOP3.LUT R44, R6.reuse, 0x74, RZ, 0xfc, !PT ;  /* 0x00000074062c7812 */ /* 0x040fe200078efcff */
[----:B------:R-:W-:Y:S01]  /*0c90*/  IMAD.MOV R14, RZ, RZ, -R14 ;  /* 0x000000ffff0e7224 */ /* 0x000fe200078e0a0e */
[C---:B------:R-:W-:Y:S01]  /*0ca0*/  LOP3.LUT R45, R6.reuse, 0x78, RZ, 0xfc, !PT ;  /* 0x00000078062d7812 */ /* 0x040fe200078efcff */
[--C-:B------:R-:W-:Y:S01]  /*0cb0*/  @!P0 IMAD.IADD R15, R15, 0x1, -R2.reuse ;  /* 0x000000010f0f8824 */ /* 0x100fe200078e0a02 */
[----:B------:R-:W-:Y:S01]  /*0cc0*/  LOP3.LUT R46, R6, 0x7c, RZ, 0xfc, !PT ;  /* 0x0000007c062e7812 */ /* 0x000fe200078efcff */
[--C-:B------:R-:W-:Y:S01]  /*0cd0*/  @!P5 IMAD.IADD R11, R11, 0x1, -R2.reuse ;  /* 0x000000010b0bd824 */ /* 0x100fe200078e0a02 */
[----:B------:R-:W-:Y:S01]  /*0ce0*/  ISETP.GE.AND P5, PT, R20, RZ, PT ;  /* 0x000000ff1400720c */ /* 0x000fe20003fa6270 */
[----:B------:R-:W-:Y:S01]  /*0cf0*/  @!P4 IMAD.IADD R16, R16, 0x1, -R2 ;  /* 0x000000011010c824 */ /* 0x000fe200078e0a02 */
[----:B------:R-:W-:Y:S01]  /*0d00*/  ISETP.GT.U32.AND P4, PT, R2, R15, PT ;  /* 0x0000000f0200720c */ /* 0x000fe20003f84070 */
[----:B------:R-:W-:Y:S01]  /*0d10*/  IMAD.MOV.U32 R7, RZ, RZ, R11 ;  /* 0x000000ffff077224 */ /* 0x000fe200078e000b */
[----:B------:R-:W-:Y:S01]  /*0d20*/  IABS R20, R25 ;  /* 0x0000001900147213 */ /* 0x000fe20000000000 */
[----:B------:R-:W-:Y:S01]  /*0d30*/  IMAD.HI.U32 R11, R5, R18, RZ ;  /* 0x00000012050b7227 */ /* 0x000fe200078e00ff */
[----:B------:R-:W-:-:S02]  /*0d40*/  IABS R42, R45 ;  /* 0x0000002d002a7213 */ /* 0x000fc40000000000 */
[----:B------:R-:W-:Y:S01]  /*0d50*/  IABS R43, R46 ;  /* 0x0000002e002b7213 */ /* 0x000fe20000000000 */
[----:B------:R-:W-:Y:S01]  /*0d60*/  IMAD.MOV R11, RZ, RZ, -R11 ;  /* 0x000000ffff0b7224 */ /* 0x000fe200078e0a0b */
[----:B------:R-:W-:Y:S01]  /*0d70*/  LOP3.LUT R47, R6, 0x80, RZ, 0xfc, !PT ;  /* 0x00000080062f7812 */ /* 0x000fe200078efcff */
[----:B------:R-:W-:Y:S01]  /*0d80*/  @!P6 IMAD.IADD R12, R12, 0x1, -R2 ;  /* 0x000000010c0ce824 */ /* 0x000fe200078e0a02 */
[----:B------:R-:W-:Y:S01]  /*0d90*/  ISETP.GE.AND P6, PT, R21, RZ, PT ;  /* 0x000000ff1500720c */ /* 0x000fe20003fc6270 */
[----:B------:R-:W-:Y:S01]  /*0da0*/  IMAD R18, R2, R11, R18 ;  /* 0x0000000b02127224 */ /* 0x000fe200078e0212 */
[----:B------:R-:W-:Y:S01]  /*0db0*/  LOP3.LUT R49, R6, 0x84, RZ, 0xfc, !PT ;  /* 0x0000008406317812 */ /* 0x000fe200078efcff */
[----:B------:R-:W-:Y:S01]  /*0dc0*/  @!P4 IMAD.IADD R15, R15, 0x1, -R2 ;  /* 0x000000010f0fc824 */ /* 0x000fe200078e0a02 */
[C---:B------:R-:W-:Y:S01]  /*0dd0*/  ISETP.GT.U32.AND P0, PT, R2.reuse, R12, PT ;  /* 0x0000000c0200720c */ /* 0x040fe20003f04070 */
[C---:B------:R-:W-:Y:S01]  /*0de0*/  IMAD R17, R2.reuse, R14, R17 ;  /* 0x0000000e02117224 */ /* 0x040fe200078e0211 */
[C---:B------:R-:W-:Y:S01]  /*0df0*/  ISETP.GT.U32.AND P4, PT, R2.reuse, R18, PT ;  /* 0x000000120200720c */ /* 0x040fe20003f84070 */
[----:B------:R-:W-:Y:S01]  /*0e00*/  @!P3 IMAD.MOV R7, RZ, RZ, -R7 ;  /* 0x000000ffff07b224 */ /* 0x000fe200078e0a07 */
[----:B------:R-:W-:Y:S01]  /*0e10*/  ISETP.GT.U32.AND P3, PT, R2, R16, PT ;  /* 0x000000100200720c */ /* 0x000fe20003f64070 */
[----:B------:R-:W-:Y:S01]  /*0e20*/  IMAD.HI.U32 R14, R5, R20, RZ ;  /* 0x00000014050e7227 */ /* 0x000fe200078e00ff */
[----:B------:R-:W-:-:S02]  /*0e30*/  LOP3.LUT R50, R6, 0x8c, RZ, 0xfc, !PT ;  /* 0x0000008c06327812 */ /* 0x000fc400078efcff */
[C---:B------:R-:W-:Y:S01]  /*0e40*/  LOP3.LUT R51, R6.reuse, 0x90, RZ, 0xfc, !PT ;  /* 0x0000009006337812 */ /* 0x040fe200078efcff */
[----:B------:R-:W-:Y:S01]  /*0e50*/  IMAD.HI.U32 R11, R5, R19, RZ ;  /* 0x00000013050b7227 */ /* 0x000fe200078e00ff */
[----:B------:R-:W-:Y:S02]  /*0e60*/  LOP3.LUT R52, R6, 0x98, RZ, 0xfc, !PT ;  /* 0x0000009806347812 */ /* 0x000fe400078efcff */
[----:B------:R-:W-:Y:S01]  /*0e70*/  IABS R48, R51 ;  /* 0x0000003300307213 */ /* 0x000fe20000000000 */
[--C-:B------:R-:W-:Y:S01]  /*0e80*/  @!P0 IMAD.IADD R12, R12, 0x1, -R2.reuse ;  /* 0x000000010c0c8824 */ /* 0x100fe200078e0a02 */
[----:B------:R-:W-:Y:S01]  /*0e90*/  ISETP.GT.U32.AND P0, PT, R2, R17, PT ;  /* 0x000000110200720c */ /* 0x000fe20003f04070 */
[----:B------:R-:W-:Y:S01]  /*0ea0*/  @!P4 IMAD.IADD R18, R18, 0x1, -R2 ;  /* 0x000000011212c824 */ /* 0x000fe200078e0a02 */
[C---:B------:R-:W-:Y:S01]  /*0eb0*/  LOP3.LUT R58, R6.reuse, 0xa8, RZ, 0xfc, !PT ;  /* 0x000000a8063a7812 */ /* 0x040fe200078efcff */
[----:B------:R-:W-:Y:S01]  /*0ec0*/  IMAD.MOV R21, RZ, RZ, -R14 ;  /* 0x000000ffff157224 */ /* 0x000fe200078e0a0e */
[----:B------:R-:W-:Y:S01]  /*0ed0*/  LOP3.LUT R56, R6, 0xa4, RZ, 0xfc, !PT ;  /* 0x000000a406387812 */ /* 0x000fe200078efcff */
[----:B------:R-:W-:Y:S01]  /*0ee0*/  IMAD.MOV R11, RZ, RZ, -R11 ;  /* 0x000000ffff0b7224 */ /* 0x000fe200078e0a0b */
[C---:B------:R-:W-:Y:S01]  /*0ef0*/  ISETP.GT.U32.AND P4, PT, R2.reuse, R18, PT ;  /* 0x000000120200720c */ /* 0x040fe20003f84070 */
[----:B------:R-:W-:Y:S01]  /*0f00*/  IMAD R20, R2, R21, R20 ;  /* 0x0000001502147224 */ /* 0x000fe200078e0214 */
[----:B------:R-:W-:Y:S01]  /*0f10*/  IABS R55, R58 ;  /* 0x0000003a00377213 */ /* 0x000fe20000000000 */
[--C-:B------:R-:W-:Y:S01]  /*0f20*/  @!P3 IMAD.IADD R16, R16, 0x1, -R2.reuse ;  /* 0x000000011010b824 */ /* 0x100fe200078e0a02 */
[----:B------:R-:W-:Y:S01]  /*0f30*/  ISETP.GE.AND P3, PT, R22, RZ, PT ;  /* 0x000000ff1600720c */ /* 0x000fe20003f66270 */
[----:B------:R-:W-:Y:S01]  /*0f40*/  IMAD R19, R2, R11, R19 ;  /* 0x0000000b02137224 */ /* 0x000fe200078e0213 */
[----:B------:R-:W-:Y:S01]  /*0f50*/  IABS R22, R26 ;  /* 0x0000001a00167213 */ /* 0x000fe20000000000 */
[--C-:B------:R-:W-:Y:S01]  /*0f60*/  @!P0 IMAD.IADD R17, R17, 0x1, -R2.reuse ;  /* 0x0000000111118824 */ /* 0x100fe200078e0a02 */
[----:B------:R-:W-:Y:S01]  /*0f70*/  ISETP.GE.AND P0, PT, R23, RZ, PT ;  /* 0x000000ff1700720c */ /* 0x000fe20003f06270 */
[----:B------:R-:W-:Y:S01]  /*0f80*/  IMAD.MOV.U32 R11, RZ, RZ, R13 ;  /* 0x000000ffff0b7224 */ /* 0x000fe200078e000d */
[----:B------:R-:W-:Y:S01]  /*0f90*/  IABS R54, R56 ;  /* 0x0000003800367213 */ /* 0x000fe20000000000 */
[----:B------:R-:W-:Y:S01]  /*0fa0*/  IMAD.MOV.U32 R13, RZ, RZ, R15 ;  /* 0x000000ffff0d7224 */ /* 0x000fe200078e000f */
[----:B------:R-:W-:Y:S01]  /*0fb0*/  LOP3.LUT R15, R6, 0x2c, RZ, 0xfc, !PT ;  /* 0x0000002c060f7812 */ /* 0x000fe200078efcff */
[----:B------:R-:W-:Y:S01]  /*0fc0*/  @!P4 IMAD.IADD R18, R18, 0x1, -R2 ;  /* 0x000000011212c824 */ /* 0x000fe200078e0a02 */
[C---:B------:R-:W-:Y:S01]  /*0fd0*/  ISETP.GT.U32.AND P4, PT, R2.reuse, R20, PT ;  /* 0x000000140200720c */ /* 0x040fe20003f84070 */
[----:B------:R-:W-:Y:S01]  /*0fe0*/  @!P1 IMAD.MOV R11, RZ, RZ, -R11 ;  /* 0x000000ffff0b9224 */ /* 0x000fe200078e0a0b */
[----:B------:R-:W-:Y:S01]  /*0ff0*/  ISETP.GT.U32.AND P1, PT, R2, R17, PT ;  /* 0x000000110200720c */ /* 0x000fe20003f24070 */
[----:B------:R-:W-:Y:S01]  /*1000*/  IMAD.HI.U32 R14, R5, R22, RZ ;  /* 0x00000016050e7227 */ /* 0x000fe200078e00ff */
[----:B------:R-:W-:-:S02]  /*1010*/  LOP3.LUT R60, R6, 0xb4, RZ, 0xfc, !PT ;  /* 0x000000b4063c7812 */ /* 0x000fc400078efcff */
[----:B------:R-:W-:Y:S01]  /*1020*/  LOP3.LUT R66, R6, 0xc4, RZ, 0xfc, !PT ;  /* 0x000000c406427812 */ /* 0x000fe200078efcff */
[----:B------:R-:W-:Y:S01]  /*1030*/  @!P2 IMAD.MOV R12, RZ, RZ, -R12 ;  /* 0x000000ffff0ca224 */ /* 0x000fe200078e0a0c */
[----:B------:R-:W-:Y:S01]  /*1040*/  ISETP.GT.U32.AND P2, PT, R2, R19, PT ;  /* 0x000000130200720c */ /* 0x000fe20003f44070 */
[----:B------:R-:W-:Y:S01]  /*1050*/  IMAD.MOV R21, RZ, RZ, -R14 ;  /* 0x000000ffff157224 */ /* 0x000fe200078e0a0e */
[----:B------:R-:W-:Y:S01]  /*1060*/  IABS R14, R15 ;  /* 0x0000000f000e7213 */ /* 0x000fe20000000000 */
[----:B------:R-:W-:Y:S01]  /*1070*/  @!P5 IMAD.MOV R13, RZ, RZ, -R13 ;  /* 0x000000ffff0dd224 */ /* 0x000fe200078e0a0d */
[----:B------:R-:W-:Y:S01]  /*1080*/  ISETP.GE.AND P5, PT, R24, RZ, PT ;  /* 0x000000ff1800720c */ /* 0x000fe20003fa6270 */
[----:B------:R-:W-:Y:S01]  /*1090*/  IMAD R21, R2, R21, R22 ;  /* 0x0000001502157224 */ /* 0x000fe200078e0216 */
[----:B------:R-:W-:Y:S01]  /*10a0*/  LOP3.LUT R24, R6, 0x30, RZ, 0xfc, !PT ;  /* 0x0000003006187812 */ /* 0x000fe200078efcff */
[----:B------:R-:W-:Y:S01]  /*10b0*/  @!P4 IMAD.IADD R20, R20, 0x1, -R2 ;  /* 0x000000011414c824 */ /* 0x000fe200078e0a02 */
[----:B------:R-:W-:Y:S01]  /*10c0*/  IABS R59, R60 ;  /* 0x0000003c003b7213 */ /* 0x000fe20000000000 */
[----:B------:R-:W-:Y:S01]  /*10d0*/  IMAD.MOV.U32 R22, RZ, RZ, R14 ;  /* 0x000000ffff167224 */ /* 0x000fe200078e000e */
[----:B------:R-:W-:Y:S01]  /*10e0*/  IABS R23, R24 ;  /* 0x0000001800177213 */ /* 0x000fe20000000000 */
[----:B------:R-:W-:Y:S01]  /*10f0*/  @!P1 IMAD.IADD R17, R17, 0x1, -R2 ;  /* 0x0000000111119824 */ /* 0x000fe200078e0a02 */
[C---:B------:R-:W-:Y:S01]  /*1100*/  ISETP.GT.U32.AND P4, PT, R2.reuse, R20, PT ;  /* 0x000000140200720c */ /* 0x040fe20003f84070 */
[----:B------:R-:W-:Y:S01]  /*1110*/  @!P0 IMAD.MOV R18, RZ, RZ, -R18 ;  /* 0x000000ffff128224 */ /* 0x000fe200078e0a12 */
[----:B------:R-:W-:Y:S01]  /*1120*/  ISETP.GT.U32.AND P0, PT, R2, R21, PT ;  /* 0x000000150200720c */ /* 0x000fe20003f04070 */
[----:B------:R-:W-:Y:S01]  /*1130*/  IMAD.HI.U32 R14, R5, R22, RZ ;  /* 0x00000016050e7227 */ /* 0x000fe200078e00ff */
[----:B------:R-:W-:-:S02]  /*1140*/  ISETP.GE.AND P1, PT, R26, RZ, PT ;  /* 0x000000ff1a00720c */ /* 0x000fc40003f26270 */
[----:B------:R-:W-:Y:S01]  /*1150*/  LOP3.LUT R26, R6, 0x38, RZ, 0xfc, !PT ;  /* 0x00000038061a7812 */ /* 0x000fe200078efcff */
[----:B------:R-:W-:Y:S01]  /*1160*/  @!P2 IMAD.IADD R19, R19, 0x1, -R2 ;  /* 0x000000011313a824 */ /* 0x000fe200078e0a02 */
[----:B------:R-:W-:Y:S01]  /*1170*/  IABS R64, R66 ;  /* 0x0000004200407213 */ /* 0x000fe20000000000 */
[----:B------:R-:W-:Y:S01]  /*1180*/  @!P3 IMAD.MOV R17, RZ, RZ, -R17 ;  /* 0x000000ffff11b224 */ /* 0x000fe200078e0a11 */
[----:B------:R-:W-:Y:S01]  /*1190*/  ISETP.GE.AND P3, PT, R15, RZ, PT ;  /* 0x000000ff0f00720c */ /* 0x000fe20003f66270 */
[----:B------:R-:W-:Y:S01]  /*11a0*/  @!P6 IMAD.MOV R16, RZ, RZ, -R16 ;  /* 0x000000ffff10e224 */ /* 0x000fe200078e0a10 */
[----:B------:R-:W-:Y:S01]  /*11b0*/  ISETP.GE.AND P6, PT, R25, RZ, PT ;  /* 0x000000ff1900720c */ /* 0x000fe20003fc6270 */
[----:B------:R-:W-:Y:S01]  /*11c0*/  IMAD.MOV R15, RZ, RZ, -R14 ;  /* 0x000000ffff0f7224 */ /* 0x000fe200078e0a0e */
[----:B------:R-:W-:Y:S01]  /*11d0*/  ISETP.GT.U32.AND P2, PT, R2, R19, PT ;  /* 0x000000130200720c */ /* 0x000fe20003f44070 */
[----:B------:R-:W-:Y:S01]  /*11e0*/  IMAD.HI.U32 R14, R5, R23, RZ ;  /* 0x00000017050e7227 */ /* 0x000fe200078e00ff */
[----:B------:R-:W-:-:S02]  /*11f0*/  LOP3.LUT R25, R6, 0x34, RZ, 0xfc, !PT ;  /* 0x0000003406197812 */ /* 0x000fc400078efcff */
[----:B------:R-:W-:Y:S01]  /*1200*/  LOP3.LUT R68, R6, 0xd8, RZ, 0xfc, !PT ;  /* 0x000000d806447812 */ /* 0x000fe200078efcff */
[----:B------:R-:W-:Y:S01]  /*1210*/  IMAD R22, R2, R15, R22 ;  /* 0x0000000f02167224 */ /* 0x000fe200078e0216 */
[C---:B------:R-:W-:Y:S01]  /*1220*/  LOP3.LUT R70, R6.reuse, 0xdc, RZ, 0xfc, !PT ;  /* 0x000000dc06467812 */ /* 0x040fe200078efcff */
[----:B------:R-:W-:Y:S01]  /*1230*/  IMAD.MOV R15, RZ, RZ, -R14 ;  /* 0x000000ffff0f7224 */ /* 0x000fe200078e0a0e */
[----:B------:R-:W-:Y:S01]  /*1240*/  IABS R75, R68 ;  /* 0x00000044004b7213 */ /* 0x000fe20000000000 */
[--C-:B------:R-:W-:Y:S01]  /*1250*/  @!P0 IMAD.IADD R21, R21, 0x1, -R2.reuse ;  /* 0x0000000115158824 */ /* 0x100fe200078e0a02 */
[----:B------:R-:W-:Y:S01]  /*1260*/  LOP3.LUT R72, R6, 0xe0, RZ, 0xfc, !PT ;  /* 0x000000e006487812 */ /* 0x000fe200078efcff */
[----:B------:R-:W-:Y:S01]  /*1270*/  @!P4 IMAD.IADD R20, R20, 0x1, -R2 ;  /* 0x000000011414c824 */ /* 0x000fe200078e0a02 */
[----:B------:R-:W-:Y:S01]  /*1280*/  ISETP.GE.AND P4, PT, R25, RZ, PT ;  /* 0x000000ff1900720c */ /* 0x000fe20003f86270 */
[C---:B------:R-:W-:Y:S01]  /*1290*/  IMAD R23, R2.reuse, R15, R23 ;  /* 0x0000000f02177224 */ /* 0x040fe200078e0217 */
[----:B------:R-:W-:Y:S01]  /*12a0*/  ISETP.GT.U32.AND P0, PT, R2, R21, PT ;  /* 0x000000150200720c */ /* 0x000fe20003f04070 */
[----:B------:R-:W-:Y:S01]  /*12b0*/  @!P6 IMAD.MOV R20, RZ, RZ, -R20 ;  /* 0x000000ffff14e224 */ /* 0x000fe200078e0a14 */
[----:B------:R-:W-:Y:S01]  /*12c0*/  LOP3.LUT R74, R6, 0xe4, RZ, 0xfc, !PT ;  /* 0x000000e4064a7812 */ /* 0x000fe200078efcff */
[----:B------:R-:W-:Y:S01]  /*12d0*/  @!P2 IMAD.IADD R19, R19, 0x1, -R2 ;  /* 0x000000011313a824 */ /* 0x000fe200078e0a02 */
[----:B------:R-:W-:-:S02]  /*12e0*/  ISETP.GT.U32.AND P6, PT, R2, R23, PT ;  /* 0x000000170200720c */ /* 0x000fc40003fc4070 */
[----:B------:R-:W-:Y:S01]  /*12f0*/  ISETP.GE.AND P2, PT, R24, RZ, PT ;  /* 0x000000ff1800720c */ /* 0x000fe20003f46270 */
[----:B------:R-:W-:Y:S01]  /*1300*/  @!P5 IMAD.MOV R19, RZ, RZ, -R19 ;  /* 0x000000ffff13d224 */ /* 0x000fe200078e0a13 */
[----:B------:R-:W-:Y:S02]  /*1310*/  IABS R24, R25 ;  /* 0x0000001900187213 */ /* 0x000fe40000000000 */
[----:B------:R-:W-:Y:S02]  /*1320*/  IABS R25, R26 ;  /* 0x0000001a00197213 */ /* 0x000fe40000000000 */
[----:B------:R-:W-:Y:S01]  /*1330*/  ISETP.GT.U32.AND P5, PT, R2, R22, PT ;  /* 0x000000160200720c */ /* 0x000fe20003fa4070 */
[----:B------:R-:W-:Y:S01]  /*1340*/  IMAD.HI.U32 R14, R5, R24, RZ ;  /* 0x00000018050e7227 */ /* 0x000fe200078e00ff */
[C---:B------:R-:W-:Y:S02]  /*1350*/  LOP3.LUT R76, R6.reuse, 0xe8, RZ, 0xfc, !PT ;  /* 0x000000e8064c7812 */ /* 0x040fe400078efcff */
[----:B------:R-:W-:Y:S01]  /*1360*/  LOP3.LUT R78, R6, 0xec, RZ, 0xfc, !PT ;  /* 0x000000ec064e7812 */ /* 0x000fe200078efcff */
[----:B------:R-:W-:Y:S01]  /*1370*/  @!P0 IMAD.IADD R21, R21, 0x1, -R2 ;  /* 0x0000000115158824 */ /* 0x000fe200078e0a02 */
[----:B------:R-:W-:Y:S01]  /*1380*/  ISETP.GE.AND P0, PT, R26, RZ, PT ;  /* 0x000000ff1a00720c */ /* 0x000fe20003f06270 */
[----:B------:R-:W-:Y:S01]  /*1390*/  IMAD.MOV R15, RZ, RZ, -R14 ;  /* 0x000000ffff0f7224 */ /* 0x000fe200078e0a0e */
[----:B------:R-:W-:Y:S01]  /*13a0*/  IABS R26, R29 ;  /* 0x0000001d001a7213 */ /* 0x000fe20000000000 */
[----:B------:R-:W-:Y:S01]  /*13b0*/  @!P6 IMAD.IADD R23, R23, 0x1, -R2 ;  /* 0x000000011717e824 */ /* 0x000fe200078e0a02 */
[----:B------:R-:W-:Y:S01]  /*13c0*/  IABS R81, R76 ;  /* 0x0000004c00517213 */ /* 0x000fe20000000000 */
[----:B------:R-:W-:Y:S01]  /*13d0*/  IMAD.HI.U32 R14, R5, R25, RZ ;  /* 0x00000019050e7227 */ /* 0x000fe200078e00ff */
[----:B------:R-:W-:-:S02]  /*13e0*/  IABS R83, R78 ;  /* 0x0000004e00537213 */ /* 0x000fc40000000000 */
[C---:B------:R-:W-:Y:S01]  /*13f0*/  ISETP.GT.U32.AND P6, PT, R2.reuse, R23, PT ;  /* 0x000000170200720c */ /* 0x040fe20003fc4070 */
[----:B------:R-:W-:Y:S02]  /*1400*/  IMAD R24, R2, R15, R24 ;  /* 0x0000000f02187224 */ /* 0x000fe400078e0218 */
[----:B------:R-:W-:Y:S02]  /*1410*/  IMAD.MOV R15, RZ, RZ, -R14 ;  /* 0x000000ffff0f7224 */ /* 0x000fe400078e0a0e */
[----:B------:R-:W-:-:S04]  /*1420*/  IMAD.HI.U32 R14, R5, R26, RZ ;  /* 0x0000001a050e7227 */ /* 0x000fc800078e00ff */
[----:B------:R-:W-:Y:S02]  /*1430*/  IMAD R25, R2, R15, R25 ;  /* 0x0000000f02197224 */ /* 0x000fe400078e0219 */
[----:B------:R-:W-:Y:S02]  /*1440*/  IMAD.MOV R15, RZ, RZ, -R14 ;  /* 0x000000ffff0f7224 */ /* 0x000fe400078e0a0e */
[----:B------:R-:W-:Y:S02]  /*1450*/  @!P5 IMAD.IADD R22, R22, 0x1, -R2 ;  /* 0x000000011616d824 */ /* 0x000fe400078e0a02 */
[C---:B------:R-:W-:Y:S02]  /*1460*/  IMAD R26, R2.reuse, R15, R26 ;  /* 0x0000000f021a7224 */ /* 0x040fe400078e021a */
[----:B------:R-:W-:Y:S01]  /*1470*/  @!P6 IMAD.IADD R23, R23, 0x1, -R2 ;  /* 0x000000011717e824 */ /* 0x000fe200078e0a02 */
[C---:B------:R-:W-:Y:S01]  /*1480*/  ISETP.GT.U32.AND P5, PT, R2.reuse, R22, PT ;  /* 0x000000160200720c */ /* 0x040fe20003fa4070 */
[----:B------:R-:W-:Y:S01]  /*1490*/  @!P1 IMAD.MOV R21, RZ, RZ, -R21 ;  /* 0x000000ffff159224 */ /* 0x000fe200078e0a15 */
[C---:B------:R-:W-:Y:S01]  /*14a0*/  ISETP.GT.U32.AND P6, PT, R2.reuse, R26, PT ;  /* 0x0000001a0200720c */ /* 0x040fe20003fc4070 */
[----:B------:R-:W-:Y:S01]  /*14b0*/  IMAD.HI.U32 R14, R5, R27, RZ ;  /* 0x0000001b050e7227 */ /* 0x000fe200078e00ff */
[----:B------:R-:W-:-:S03]  /*14c0*/  ISETP.GT.U32.AND P1, PT, R2, R24, PT ;  /* 0x000000180200720c */ /* 0x000fc60003f24070 */
[----:B------:R-:W-:Y:S02]  /*14d0*/  IMAD.MOV R14, RZ, RZ, -R14 ;  /* 0x000000ffff0e7224 */ /* 0x000fe400078e0a0e */
[----:B------:R-:W-:-:S04]  /*14e0*/  IMAD.HI.U32 R15, R5, R30, RZ ;  /* 0x0000001e050f7227 */ /* 0x000fc800078e00ff */
[--C-:B------:R-:W-:Y:S01]  /*14f0*/  @!P5 IMAD.IADD R22, R22, 0x1, -R2.reuse ;  /* 0x000000011616d824 */ /* 0x100fe200078e0a02 */
[----:B------:R-:W-:Y:S01]  /*1500*/  ISETP.GT.U32.AND P5, PT, R2, R25, PT ;  /* 0x000000190200720c */ /* 0x000fe20003fa4070 */
[--C-:B------:R-:W-:Y:S02]  /*1510*/  @!P6 IMAD.IADD R26, R26, 0x1, -R2.reuse ;  /* 0x000000011a1ae824 */ /* 0x100fe400078e0a02 */
[----:B------:R-:W-:Y:S02]  /*1520*/  @!P1 IMAD.IADD R24, R24, 0x1, -R2 ;  /* 0x0000000118189824 */ /* 0x000fe400078e0a02 */
[C---:B------:R-:W-:Y:S01]  /*1530*/  IMAD R27, R2.reuse, R14, R27 ;  /* 0x0000000e021b7224 */ /* 0x040fe200078e021b */
[C---:B------:R-:W-:Y:S01]  /*1540*/  ISETP.GT.U32.AND P6, PT, R2.reuse, R26, PT ;  /* 0x0000001a0200720c */ /* 0x040fe20003fc4070 */
[----:B------:R-:W-:Y:S01]  /*1550*/  IMAD.HI.U32 R14, R5, R28, RZ ;  /* 0x0000001c050e7227 */ /* 0x000fe200078e00ff */
[----:B------:R-:W-:-:S03]  /*1560*/  ISETP.GT.U32.AND P1, PT, R2, R24, PT ;  /* 0x000000180200720c */ /* 0x000fc60003f24070 */
[----:B------:R-:W-:Y:S01]  /*1570*/  @!P3 IMAD.MOV R22, RZ, RZ, -R22 ;  /* 0x000000ffff16b224 */ /* 0x000fe200078e0a16 */
[----:B------:R-:W-:Y:S01]  /*1580*/  ISETP.GE.AND P3, PT, R29, RZ, PT ;  /* 0x000000ff1d00720c */ /* 0x000fe20003f66270 */
[----:B------:R-:W-:Y:S02]  /*1590*/  IMAD.MOV R29, RZ, RZ, -R14 ;  /* 0x000000ffff1d7224 */ /* 0x000fe400078e0a0e */
[----:B------:R-:W-:Y:S02]  /*15a0*/  IMAD.MOV R15, RZ, RZ, -R15 ;  /* 0x000000ffff0f7224 */ /* 0x000fe400078e0a0f */
[----:B------:R-:W-:Y:S02]  /*15b0*/  IMAD R28, R2, R29, R28 ;  /* 0x0000001d021c7224 */ /* 0x000fe400078e021c */
[--C-:B------:R-:W-:Y:S02]  /*15c0*/  @!P6 IMAD.IADD R26, R26, 0x1, -R2.reuse ;  /* 0x000000011a1ae824 */ /* 0x100fe400078e0a02 */
[--C-:B------:R-:W-:Y:S01]  /*15d0*/  @!P5 IMAD.IADD R25, R25, 0x1, -R2.reuse ;  /* 0x000000011919d824 */ /* 0x100fe200078e0a02 */
[----:B------:R-:W-:Y:S01]  /*15e0*/  ISETP.GT.U32.AND P6, PT, R2, R28, PT ;  /* 0x0000001c0200720c */ /* 0x000fe20003fc4070 */
[----:B------:R-:W-:Y:S01]  /*15f0*/  @!P1 IMAD.IADD R24, R24, 0x1, -R2 ;  /* 0x0000000118189824 */ /* 0x000fe200078e0a02 */
[C---:B------:R-:W-:Y:S01]  /*1600*/  ISETP.GT.U32.AND P1, PT, R2.reuse, R27, PT ;  /* 0x0000001b0200720c */ /* 0x040fe20003f24070 */
[C---:B------:R-:W-:Y:S01]  /*1610*/  IMAD R29, R2.reuse, R15, R30 ;  /* 0x0000000f021d7224 */ /* 0x040fe200078e021e */
[----:B------:R-:W-:Y:S01]  /*1620*/  ISETP.GT.U32.AND P5, PT, R2, R25, PT ;  /* 0x000000190200720c */ /* 0x000fe20003fa4070 */
[----:B------:R-:W-:Y:S01]  /*1630*/  @!P2 IMAD.MOV R23, RZ, RZ, -R23 ;  /* 0x000000ffff17a224 */ /* 0x000fe200078e0a17 */
[----:B------:R-:W-:Y:S01]  /*1640*/  ISETP.GE.AND P2, PT, R31, RZ, PT ;  /* 0x000000ff1f00720c */ /* 0x000fe20003f46270 */
[----:B------:R-:W-:Y:S01]  /*1650*/  @!P4 IMAD.MOV R24, RZ, RZ, -R24 ;  /* 0x000000ffff18c224 */ /* 0x000fe200078e0a18 */
[----:B------:R-:W-:Y:S01]  /*1660*/  LOP3.LUT R31, R6, 0x4c, RZ, 0xfc, !PT ;  /* 0x0000004c061f7812 */ /* 0x000fe200078efcff */
[----:B------:R-:W-:Y:S01]  /*1670*/  @!P3 IMAD.MOV R26, RZ, RZ, -R26 ;  /* 0x000000ffff1ab224 */ /* 0x000fe200078e0a1a */
[----:B------:R-:W-:-:S02]  /*1680*/  ISETP.GT.U32.AND P4, PT, R2, R29, PT ;  /* 0x0000001d0200720c */ /* 0x000fc40003f84070 */
[----:B------:R-:W-:Y:S01]  /*1690*/  IABS R14, R31 ;  /* 0x0000001f000e7213 */ /* 0x000fe20000000000 */
[--C-:B------:R-:W-:Y:S01]  /*16a0*/  @!P6 IMAD.IADD R28, R28, 0x1, -R2.reuse ;  /* 0x000000011c1ce824 */ /* 0x100fe200078e0a02 */
[----:B------:R-:W-:Y:S01]  /*16b0*/  ISETP.GE.AND P3, PT, R31, RZ, PT ;  /* 0x000000ff1f00720c */ /* 0x000fe20003f66270 */
[----:B------:R-:W-:Y:S02]  /*16c0*/  @!P1 IMAD.IADD R27, R27, 0x1, -R2 ;  /* 0x000000011b1b9824 */ /* 0x000fe400078e0a02 */
[----:B------:R-:W-:Y:S01]  /*16d0*/  IMAD.MOV.U32 R30, RZ, RZ, R14 ;  /* 0x000000ffff1e7224 */ /* 0x000fe200078e000e */
[----:B------:R-:W-:Y:S01]  /*16e0*/  ISETP.GT.U32.AND P6, PT, R2, R28, PT ;  /* 0x0000001c0200720c */ /* 0x000fe20003fc4070 */
[----:B------:R-:W-:Y:S01]  /*16f0*/  @!P5 IMAD.IADD R25, R25, 0x1, -R2 ;  /* 0x000000011919d824 */ /* 0x000fe200078e0a02 */
[----:B------:R-:W-:Y:S01]  /*1700*/  ISETP.GE.AND P5, PT, R32, RZ, PT ;  /* 0x000000ff2000720c */ /* 0x000fe20003fa6270 */
[----:B------:R-:W-:Y:S01]  /*1710*/  IMAD.HI.U32 R14, R5, R30, RZ ;  /* 0x0000001e050e7227 */ /* 0x000fe200078e00ff */
[----:B------:R-:W-:-:S02]  /*1720*/  IABS R32, R34 ;  /* 0x0000002200207213 */ /* 0x000fc40000000000 */
[C---:B------:R-:W-:Y:S01]  /*1730*/  ISETP.GT.U32.AND P1, PT, R2.reuse, R27, PT ;  /* 0x0000001b0200720c */ /* 0x040fe20003f24070 */
[----:B------:R-:W-:Y:S02]  /*1740*/  @!P4 IMAD.IADD R29, R29, 0x1, -R2 ;  /* 0x000000011d1dc824 */ /* 0x000fe400078e0a02 */
[----:B------:R-:W-:Y:S02]  /*1750*/  IMAD.MOV R31, RZ, RZ, -R14 ;  /* 0x000000ffff1f7224 */ /* 0x000fe400078e0a0e */
[----:B------:R-:W-:Y:S01]  /*1760*/  IMAD.HI.U32 R15, R5, R32, RZ ;  /* 0x00000020050f7227 */ /* 0x000fe200078e00ff */
[----:B------:R-:W-:-:S03]  /*1770*/  ISETP.GT.U32.AND P4, PT, R2, R29, PT ;  /* 0x0000001d0200720c */ /* 0x000fc60003f84070 */
[----:B------:R-:W-:Y:S01]  /*1780*/  @!P0 IMAD.MOV R25, RZ, RZ, -R25 ;  /* 0x000000ffff198224 */ /* 0x000fe200078e0a19 */
[----:B------:R-:W-:Y:S01]  /*1790*/  ISETP.GE.AND P0, PT, R33, RZ, PT ;  /* 0x000000ff2100720c */ /* 0x000fe20003f06270 */
[----:B------:R-:W-:Y:S01]  /*17a0*/  IMAD R30, R2, R31, R30 ;  /* 0x0000001f021e7224 */ /* 0x000fe200078e021e */
[----:B------:R-:W-:Y:S01]  /*17b0*/  IABS R33, R37 ;  /* 0x0000002500217213 */ /* 0x000fe20000000000 */
[----:B------:R-:W-:Y:S02]  /*17c0*/  IMAD.MOV R15, RZ, RZ, -R15 ;  /* 0x000000ffff0f7224 */ /* 0x000fe400078e0a0f */
[----:B------:R-:W-:Y:S01]  /*17d0*/  @!P6 IMAD.IADD R28, R28, 0x1, -R2 ;  /* 0x000000011c1ce824 */ /* 0x000fe200078e0a02 */
[C---:B------:R-:W-:Y:S01]  /*17e0*/  ISETP.GT.U32.AND P6, PT, R2.reuse, R30, PT ;  /* 0x0000001e0200720c */ /* 0x040fe20003fc4070 */
[----:B------:R-:W-:Y:S02]  /*17f0*/  IMAD R31, R2, R15, R32 ;  /* 0x0000000f021f7224 */ /* 0x000fe400078e0220 */
[----:B------:R-:W-:-:S04]  /*1800*/  IMAD.HI.U32 R14, R5, R33, RZ ;  /* 0x00000021050e7227 */ /* 0x000fc800078e00ff */
[----:B------:R-:W-:Y:S02]  /*1810*/  IMAD.MOV R14, RZ, RZ, -R14 ;  /* 0x000000ffff0e7224 */ /* 0x000fe400078e0a0e */
[--C-:B------:R-:W-:Y:S01]  /*1820*/  @!P4 IMAD.IADD R29, R29, 0x1, -R2.reuse ;  /* 0x000000011d1dc824 */ /* 0x100fe200078e0a02 */
[C---:B------:R-:W-:Y:S01]  /*1830*/  ISETP.GT.U32.AND P4, PT, R2.reuse, R31, PT ;  /* 0x0000001f0200720c */ /* 0x040fe20003f84070 */
[----:B------:R-:W-:Y:S02]  /*1840*/  IMAD R32, R2, R14, R33 ;  /* 0x0000000e02207224 */ /* 0x000fe400078e0221 */
[--C-:B------:R-:W-:Y:S01]  /*1850*/  @!P1 IMAD.IADD R27, R27, 0x1, -R2.reuse ;  /* 0x000000011b1b9824 */ /* 0x100fe200078e0a02 */
[----:B------:R-:W-:Y:S01]  /*1860*/  ISETP.GE.AND P1, PT, R34, RZ, PT ;  /* 0x000000ff2200720c */ /* 0x000fe20003f26270 */
[----:B------:R-:W-:Y:S01]  /*1870*/  @!P6 IMAD.IADD R30, R30, 0x1, -R2 ;  /* 0x000000011e1ee824 */ /* 0x000fe200078e0a02 */
[----:B------:R-:W-:Y:S01]  /*1880*/  IABS R34, R38 ;  /* 0x0000002600227213 */ /* 0x000fe20000000000 */
[----:B------:R-:W-:Y:S01]  /*1890*/  IMAD.HI.U32 R15, R5, R35, RZ ;  /* 0x00000023050f7227 */ /* 0x000fe200078e00ff */
[----:B------:R-:W-:-:S03]  /*18a0*/  ISETP.GT.U32.AND P6, PT, R2, R32, PT ;  /* 0x000000200200720c */ /* 0x000fc60003fc4070 */
[----:B------:R-:W-:-:S04]  /*18b0*/  IMAD.HI.U32 R14, R5, R34, RZ ;  /* 0x00000022050e7227 */ /* 0x000fc800078e00ff */
[----:B------:R-:W-:Y:S01]  /*18c0*/  @!P4 IMAD.IADD R31, R31, 0x1, -R2 ;  /* 0x000000011f1fc824 */ /* 0x000fe200078e0a02 */
[----:B------:R-:W-:Y:S01]  /*18d0*/  ISETP.GE.AND P4, PT, R37, RZ, PT ;  /* 0x000000ff2500720c */ /* 0x000fe20003f86270 */
[----:B------:R-:W-:Y:S01]  /*18e0*/  @!P2 IMAD.MOV R27, RZ, RZ, -R27 ;  /* 0x000000ffff1ba224 */ /* 0x000fe200078e0a1b */
[C---:B------:R-:W-:Y:S01]  /*18f0*/  ISETP.GT.U32.AND P2, PT, R2.reuse, R30, PT ;  /* 0x0000001e0200720c */ /* 0x040fe20003f44070 */
[----:B------:R-:W-:Y:S01]  /*1900*/  IMAD.MOV R33, RZ, RZ, -R14 ;  /* 0x000000ffff217224 */ /* 0x000fe200078e0a0e */
[----:B------:R-:W-:Y:S01]  /*1910*/  IABS R37, R41 ;  /* 0x0000002900257213 */ /* 0x000fe20000000000 */
[----:B------:R-:W-:Y:S01]  /*1920*/  @!P5 IMAD.MOV R28, RZ, RZ, -R28 ;  /* 0x000000ffff1cd224 */ /* 0x000fe200078e0a1c */
[----:B------:R-:W-:Y:S01]  /*1930*/  ISETP.GT.U32.AND P5, PT, R2, R31, PT ;  /* 0x0000001f0200720c */ /* 0x000fe20003fa4070 */
[----:B------:R-:W-:Y:S02]  /*1940*/  IMAD.MOV R15, RZ, RZ, -R15 ;  /* 0x000000ffff0f7224 */ /* 0x000fe400078e0a0f */
[----:B------:R-:W-:-:S04]  /*1950*/  IMAD.HI.U32 R14, R5, R36, RZ ;  /* 0x00000024050e7227 */ /* 0x000fc800078e00ff */
[----:B------:R-:W-:Y:S02]  /*1960*/  IMAD R33, R2, R33, R34 ;  /* 0x0000002102217224 */ /* 0x000fe400078e0222 */
[----:B------:R-:W-:Y:S02]  /*1970*/  @!P6 IMAD.IADD R32, R32, 0x1, -R2 ;  /* 0x000000012020e824 */ /* 0x000fe400078e0a02 */
[C---:B------:R-:W-:Y:S02]  /*1980*/  IMAD R34, R2.reuse, R15, R35 ;  /* 0x0000000f02227224 */ /* 0x040fe400078e0223 */
[----:B------:R-:W-:Y:S01]  /*1990*/  IMAD.MOV R35, RZ, RZ, -R14 ;  /* 0x000000ffff237224 */ /* 0x000fe200078e0a0e */
[----:B------:R-:W-:Y:S01]  /*19a0*/  ISETP.GT.U32.AND P6, PT, R2, R32, PT ;  /* 0x000000200200720c */ /* 0x000fe20003fc4070 */
[----:B------:R-:W-:Y:S01]  /*19b0*/  @!P2 IMAD.IADD R30, R30, 0x1, -R2 ;  /* 0x000000011e1ea824 */ /* 0x000fe200078e0a02 */
[C---:B------:R-:W-:Y:S01]  /*19c0*/  ISETP.GT.U32.AND P2, PT, R2.reuse, R33, PT ;  /* 0x000000210200720c */ /* 0x040fe20003f44070 */
[----:B------:R-:W-:-:S02]  /*19d0*/  IMAD R35, R2, R35, R36 ;  /* 0x0000002302237224 */ /* 0x000fc400078e0224 */
[----:B------:R-:W-:Y:S01]  /*19e0*/  @!P0 IMAD.MOV R29, RZ, RZ, -R29 ;  /* 0x000000ffff1d8224 */ /* 0x000fe200078e0a1d */
[C---:B------:R-:W-:Y:S01]  /*19f0*/  ISETP.GT.U32.AND P0, PT, R2.reuse, R34, PT ;  /* 0x000000220200720c */ /* 0x040fe20003f04070 */
[----:B------:R-:W-:Y:S01]  /*1a00*/  @!P5 IMAD.IADD R31, R31, 0x1, -R2 ;  /* 0x000000011f1fd824 */ /* 0x000fe200078e0a02 */
[----:B------:R-:W-:Y:S01]  /*1a10*/  ISETP.GT.U32.AND P5, PT, R2, R35, PT ;  /* 0x000000230200720c */ /* 0x000fe20003fa4070 */
[----:B------:R-:W-:Y:S02]  /*1a20*/  IMAD.MOV.U32 R15, RZ, RZ, R37 ;  /* 0x000000ffff0f7224 */ /* 0x000fe400078e0025 */
[----:B------:R-:W-:Y:S01]  /*1a30*/  @!P3 IMAD.MOV R30, RZ, RZ, -R30 ;  /* 0x000000ffff1eb224 */ /* 0x000fe200078e0a1e */
[----:B------:R-:W-:Y:S01]  /*1a40*/  ISETP.GE.AND P3, PT, R38, RZ, PT ;  /* 0x000000ff2600720c */ /* 0x000fe20003f66270 */
[----:B------:R-:W-:Y:S01]  /*1a50*/  @!P6 IMAD.IADD R32, R32, 0x1, -R2 ;  /* 0x000000012020e824 */ /* 0x000fe200078e0a02 */
[----:B------:R-:W-:Y:S01]  /*1a60*/  ISETP.GE.AND P6, PT, R39, RZ, PT ;  /* 0x000000ff2700720c */ /* 0x000fe20003fc6270 */
[----:B------:R-:W-:Y:S01]  /*1a70*/  IMAD.HI.U32 R14, R5, R15, RZ ;  /* 0x0000000f050e7227 */ /* 0x000fe200078e00ff */
[----:B------:R-:W-:-:S03]  /*1a80*/  LOP3.LUT R39, R6, 0x68, RZ, 0xfc, !PT ;  /* 0x0000006806277812 */ /* 0x000fc600078efcff */
[----:B------:R-:W-:Y:S01]  /*1a90*/  @!P2 IMAD.IADD R33, R33, 0x1, -R2 ;  /* 0x000000012121a824 */ /* 0x000fe200078e0a02 */
[----:B------:R-:W-:Y:S01]  /*1aa0*/  ISETP.GE.AND P2, PT, R40, RZ, PT ;  /* 0x000000ff2800720c */ /* 0x000fe20003f46270 */
[----:B------:R-:W-:Y:S01]  /*1ab0*/  IMAD.MOV R14, RZ, RZ, -R14 ;  /* 0x000000ffff0e7224 */ /* 0x000fe200078e0a0e */
[----:B------:R-:W-:Y:S01]  /*1ac0*/  IABS R38, R39 ;  /* 0x0000002700267213 */ /* 0x000fe20000000000 */
[--C-:B------:R-:W-:Y:S01]  /*1ad0*/  @!P0 IMAD.IADD R34, R34, 0x1, -R2.reuse ;  /* 0x0000000122228824 */ /* 0x100fe200078e0a02 */
[----:B------:R-:W-:Y:S01]  /*1ae0*/  LOP3.LUT R40, R6, 0x6c, RZ, 0xfc, !PT ;  /* 0x0000006c06287812 */ /* 0x000fe200078efcff */
[----:B------:R-:W-:Y:S01]  /*1af0*/  @!P5 IMAD.IADD R35, R35, 0x1, -R2 ;  /* 0x000000012323d824 */ /* 0x000fe200078e0a02 */
[C---:B------:R-:W-:Y:S01]  /*1b00*/  ISETP.GT.U32.AND P0, PT, R2.reuse, R33, PT ;  /* 0x000000210200720c */ /* 0x040fe20003f04070 */
[C---:B------:R-:W-:Y:S01]  /*1b10*/  IMAD R36, R2.reuse, R14, R15 ;  /* 0x0000000e02247224 */ /* 0x040fe200078e020f */
[----:B------:R-:W-:Y:S01]  /*1b20*/  IABS R37, R40 ;  /* 0x0000002800257213 */ /* 0x000fe20000000000 */
[----:B------:R-:W-:Y:S01]  /*1b30*/  @!P1 IMAD.MOV R31, RZ, RZ, -R31 ;  /* 0x000000ffff1f9224 */ /* 0x000fe200078e0a1f */
[C---:B------:R-:W-:Y:S01]  /*1b40*/  ISETP.GT.U32.AND P1, PT, R2.reuse, R34, PT ;  /* 0x000000220200720c */ /* 0x040fe20003f24070 */
[----:B------:R-:W-:Y:S01]  /*1b50*/  IMAD.HI.U32 R14, R5, R38, RZ ;  /* 0x00000026050e7227 */ /* 0x000fe200078e00ff */
[----:B------:R-:W-:-:S03]  /*1b60*/  ISETP.GT.U32.AND P5, PT, R2, R35, PT ;  /* 0x000000230200720c */ /* 0x000fc60003fa4070 */
[----:B------:R-:W-:Y:S02]  /*1b70*/  IMAD.MOV R15, RZ, RZ, -R14 ;  /* 0x000000ffff0f7224 */ /* 0x000fe400078e0a0e */
[----:B------:R-:W-:-:S04]  /*1b80*/  IMAD.HI.U32 R14, R5, R37, RZ ;  /* 0x00000025050e7227 */ /* 0x000fc800078e00ff */
[----:B------:R-:W-:Y:S01]  /*1b90*/  @!P4 IMAD.MOV R32, RZ, RZ, -R32 ;  /* 0x000000ffff20c224 */ /* 0x000fe200078e0a20 */
[C---:B------:R-:W-:Y:S01]  /*1ba0*/  ISETP.GT.U32.AND P4, PT, R2.reuse, R36, PT ;  /* 0x000000240200720c */ /* 0x040fe20003f84070 */
[----:B------:R-:W-:Y:S02]  /*1bb0*/  IMAD R38, R2, R15, R38 ;  /* 0x0000000f02267224 */ /* 0x000fe400078e0226 */
[----:B------:R-:W-:Y:S02]  /*1bc0*/  IMAD.MOV R14, RZ, RZ, -R14 ;  /* 0x000000ffff0e7224 */ /* 0x000fe400078e0a0e */
[--C-:B------:R-:W-:Y:S01]  /*1bd0*/  @!P0 IMAD.IADD R33, R33, 0x1, -R2.reuse ;  /* 0x0000000121218824 */ /* 0x100fe200078e0a02 */
[----:B------:R-:W-:Y:S01]  /*1be0*/  ISETP.GE.AND P0, PT, R41, RZ, PT ;  /* 0x000000ff2900720c */ /* 0x000fe20003f06270 */
[--C-:B------:R-:W-:Y:S01]  /*1bf0*/  @!P1 IMAD.IADD R34, R34, 0x1, -R2.reuse ;  /* 0x0000000122229824 */ /* 0x100fe200078e0a02 */
[----:B------:R-:W-:Y:S01]  /*1c00*/  LOP3.LUT R41, R6, 0x70, RZ, 0xfc, !PT ;  /* 0x0000007006297812 */ /* 0x000fe200078efcff */
[----:B------:R-:W-:Y:S01]  /*1c10*/  @!P5 IMAD.IADD R35, R35, 0x1, -R2 ;  /* 0x000000012323d824 */ /* 0x000fe200078e0a02 */
[C---:B------:R-:W-:Y:S01]  /*1c20*/  ISETP.GT.U32.AND P5, PT, R2.reuse, R38, PT ;  /* 0x000000260200720c */ /* 0x040fe20003fa4070 */
[----:B------:R-:W-:Y:S01]  /*1c30*/  IMAD R37, R2, R14, R37 ;  /* 0x0000000e02257224 */ /* 0x000fe200078e0225 */
[----:B------:R-:W-:Y:S01]  /*1c40*/  ISETP.GE.AND P1, PT, R39, RZ, PT ;  /* 0x000000ff2700720c */ /* 0x000fe20003f26270 */
[----:B------:R-:W-:Y:S01]  /*1c50*/  @!P6 IMAD.MOV R34, RZ, RZ, -R34 ;  /* 0x000000ffff22e224 */ /* 0x000fe200078e0a22 */
[----:B------:R-:W-:Y:S01]  /*1c60*/  IABS R39, R41 ;  /* 0x0000002900277213 */ /* 0x000fe20000000000 */
[----:B------:R-:W-:Y:S01]  /*1c70*/  @!P4 IMAD.IADD R36, R36, 0x1, -R2 ;  /* 0x000000012424c824 */ /* 0x000fe200078e0a02 */
[----:B------:R-:W-:Y:S01]  /*1c80*/  ISETP.GT.U32.AND P6, PT, R2, R37, PT ;  /* 0x000000250200720c */ /* 0x000fe20003fc4070 */
[----:B------:R-:W-:Y:S01]  /*1c90*/  @!P2 IMAD.MOV R35, RZ, RZ, -R35 ;  /* 0x000000ffff23a224 */ /* 0x000fe200078e0a23 */
[----:B------:R-:W-:Y:S01]  /*1ca0*/  ISETP.GE.AND P4, PT, R40, RZ, PT ;  /* 0x000000ff2800720c */ /* 0x000fe20003f86270 */
[----:B------:R-:W-:Y:S01]  /*1cb0*/  IMAD.HI.U32 R14, R5, R39, RZ ;  /* 0x00000027050e7227 */ /* 0x000fe200078e00ff */
[----:B------:R-:W-:-:S02]  /*1cc0*/  IABS R40, R44 ;  /* 0x0000002c00287213 */ /* 0x000fc40000000000 */
[----:B------:R-:W-:Y:S01]  /*1cd0*/  ISETP.GE.AND P2, PT, R41, RZ, PT ;  /* 0x000000ff2900720c */ /* 0x000fe20003f46270 */
[----:B------:R-:W-:Y:S01]  /*1ce0*/  @!P5 IMAD.IADD R38, R38, 0x1, -R2 ;  /* 0x000000012626d824 */ /* 0x000fe200078e0a02 */
[----:B------:R-:W-:Y:S01]  /*1cf0*/  ISETP.GT.U32.AND P5, PT, R2, R36, PT ;  /* 0x000000240200720c */ /* 0x000fe20003fa4070 */
[----:B------:R-:W-:Y:S02]  /*1d00*/  IMAD.MOV R14, RZ, RZ, -R14 ;  /* 0x000000ffff0e7224 */ /* 0x000fe400078e0a0e */
[----:B------:R-:W-:-:S04]  /*1d10*/  IMAD.HI.U32 R15, R5, R42, RZ ;  /* 0x0000002a050f7227 */ /* 0x000fc800078e00ff */
[----:B------:R-:W-:Y:S02]  /*1d20*/  @!P6 IMAD.IADD R37, R37, 0x1, -R2 ;  /* 0x000000012525e824 */ /* 0x000fe400078e0a02 */
[C---:B------:R-:W-:Y:S02]  /*1d30*/  IMAD R39, R2.reuse, R14, R39 ;  /* 0x0000000e02277224 */ /* 0x040fe400078e0227 */
[----:B------:R-:W-:Y:S01]  /*1d40*/  IMAD.HI.U32 R14, R5, R40, RZ ;  /* 0x00000028050e7227 */ /* 0x000fe200078e00ff */
[----:B------:R-:W-:-:S03]  /*1d50*/  ISETP.GT.U32.AND P6, PT, R2, R37, PT ;  /* 0x000000250200720c */ /* 0x000fc60003fc4070 */
[----:B------:R-:W-:Y:S02]  /*1d60*/  IMAD.MOV R41, RZ, RZ, -R14 ;  /* 0x000000ffff297224 */ /* 0x000fe400078e0a0e */
[----:B------:R-:W-:Y:S01]  /*1d70*/  @!P5 IMAD.IADD R36, R36, 0x1, -R2 ;  /* 0x000000012424d824 */ /* 0x000fe200078e0a02 */
[----:B------:R-:W-:Y:S01]  /*1d80*/  ISETP.GT.U32.AND P5, PT, R2, R39, PT ;  /* 0x000000270200720c */ /* 0x000fe20003fa4070 */
[----:B------:R-:W-:-:S04]  /*1d90*/  IMAD.HI.U32 R14, R5, R43, RZ ;  /* 0x0000002b050e7227 */ /* 0x000fc800078e00ff */
[----:B------:R-:W-:Y:S02]  /*1da0*/  IMAD.MOV R15, RZ, RZ, -R15 ;  /* 0x000000ffff0f7224 */ /* 0x000fe400078e0a0f */
[C---:B------:R-:W-:Y:S02]  /*1db0*/  IMAD R40, R2.reuse, R41, R40 ;  /* 0x0000002902287224 */ /* 0x040fe400078e0228 */
[----:B------:R-:W-:Y:S02]  /*1dc0*/  IMAD.MOV R14, RZ, RZ, -R14 ;  /* 0x000000ffff0e7224 */ /* 0x000fe400078e0a0e */
[C---:B------:R-:W-:Y:S01]  /*1dd0*/  IMAD R41, R2.reuse, R15, R42 ;  /* 0x0000000f02297224 */ /* 0x040fe200078e022a */
[----:B------:R-:W-:Y:S01]  /*1de0*/  IABS R15, R47 ;  /* 0x0000002f000f7213 */ /* 0x000fe20000000000 */
[----:B------:R-:W-:Y:S01]  /*1df0*/  @!P0 IMAD.MOV R36, RZ, RZ, -R36 ;  /* 0x000000ffff248224 */ /* 0x000fe200078e0a24 */
[C---:B------:R-:W-:Y:S01]  /*1e00*/  ISETP.GT.U32.AND P0, PT, R2.reuse, R40, PT ;  /* 0x000000280200720c */ /* 0x040fe20003f04070 */
[----:B------:R-:W-:Y:S01]  /*1e10*/  @!P3 IMAD.MOV R33, RZ, RZ, -R33 ;  /* 0x000000ffff21b224 */ /* 0x000fe200078e0a21 */
[C---:B------:R-:W-:Y:S01]  /*1e20*/  ISETP.GT.U32.AND P3, PT, R2.reuse, R38, PT ;  /* 0x000000260200720c */ /* 0x040fe20003f64070 */
[----:B------:R-:W-:-:S02]  /*1e30*/  IMAD R42, R2, R14, R43 ;  /* 0x0000000e022a7224 */ /* 0x000fc400078e022b */
[----:B------:R-:W-:Y:S01]  /*1e40*/  @!P6 IMAD.IADD R37, R37, 0x1, -R2 ;  /* 0x000000012525e824 */ /* 0x000fe200078e0a02 */
[C---:B------:R-:W-:Y:S01]  /*1e50*/  ISETP.GT.U32.AND P6, PT, R2.reuse, R41, PT ;  /* 0x000000290200720c */ /* 0x040fe20003fc4070 */
[----:B------:R-:W-:Y:S02]  /*1e60*/  IMAD.MOV.U32 R43, RZ, RZ, R15 ;  /* 0x000000ffff2b7224 */ /* 0x000fe400078e000f */
[----:B------:R-:W-:Y:S01]  /*1e70*/  @!P4 IMAD.MOV R37, RZ, RZ, -R37 ;  /* 0x000000ffff25c224 */ /* 0x000fe200078e0a25 */
[----:B------:R-:W-:Y:S01]  /*1e80*/  ISETP.GT.U32.AND P4, PT, R2, R42, PT ;  /* 0x0000002a0200720c */ /* 0x000fe20003f84070 */
[----:B------:R-:W-:-:S04]  /*1e90*/  IMAD.HI.U32 R14, R5, R43, RZ ;  /* 0x0000002b050e7227 */ /* 0x000fc800078e00ff */
[--C-:B------:R-:W-:Y:S01]  /*1ea0*/  @!P0 IMAD.IADD R40, R40, 0x1, -R2.reuse ;  /* 0x0000000128288824 */ /* 0x100fe200078e0a02 */
[----:B------:R-:W-:Y:S01]  /*1eb0*/  ISETP.GE.AND P0, PT, R47, RZ, PT ;  /* 0x000000ff2f00720c */ /* 0x000fe20003f06270 */
[--C-:B------:R-:W-:Y:S01]  /*1ec0*/  @!P3 IMAD.IADD R38, R38, 0x1, -R2.reuse ;  /* 0x000000012626b824 */ /* 0x100fe200078e0a02 */
[----:B------:R-:W-:Y:S01]  /*1ed0*/  ISETP.GE.AND P3, PT, R44, RZ, PT ;  /* 0x000000ff2c00720c */ /* 0x000fe20003f66270 */
[----:B------:R-:W-:Y:S01]  /*1ee0*/  @!P6 IMAD.IADD R41, R41, 0x1, -R2 ;  /* 0x000000012929e824 */ /* 0x000fe200078e0a02 */
[----:B------:R-:W-:Y:S01]  /*1ef0*/  IABS R44, R49 ;  /* 0x00000031002c7213 */ /* 0x000fe20000000000 */
[----:B------:R-:W-:Y:S01]  /*1f00*/  IMAD.MOV R14, RZ, RZ, -R14 ;  /* 0x000000ffff0e7224 */ /* 0x000fe200078e0a0e */
[----:B------:R-:W-:Y:S01]  /*1f10*/  ISETP.GT.U32.AND P6, PT, R2, R40, PT ;  /* 0x000000280200720c */ /* 0x000fe20003fc4070 */
[----:B------:R-:W-:Y:S01]  /*1f20*/  @!P4 IMAD.IADD R42, R42, 0x1, -R2 ;  /* 0x000000012a2ac824 */ /* 0x000fe200078e0a02 */
[C---:B------:R-:W-:Y:S01]  /*1f30*/  ISETP.GT.U32.AND P4, PT, R2.reuse, R41, PT ;  /* 0x000000290200720c */ /* 0x040fe20003f84070 */
[----:B------:R-:W-:Y:S01]  /*1f40*/  IMAD R43, R2, R14, R43 ;  /* 0x0000000e022b7224 */ /* 0x000fe200078e022b */
[----:B------:R-:W-:Y:S01]  /*1f50*/  LOP3.LUT R47, R6, 0x88, RZ, 0xfc, !PT ;  /* 0x00000088062f7812 */ /* 0x000fe200078efcff */
[----:B------:R-:W-:-:S04]  /*1f60*/  IMAD.HI.U32 R14, R5, R44, RZ ;  /* 0x0000002c050e7227 */ /* 0x000fc800078e00ff */
[----:B------:R-:W-:Y:S02]  /*1f70*/  @!P5 IMAD.IADD R39, R39, 0x1, -R2 ;  /* 0x000000012727d824 */ /* 0x000fe400078e0a02 */
[----:B------:R-:W-:Y:S02]  /*1f80*/  IMAD.MOV R15, RZ, RZ, -R14 ;  /* 0x000000ffff0f7224 */ /* 0x000fe400078e0a0e */
[----:B------:R-:W-:Y:S01]  /*1f90*/  @!P6 IMAD.IADD R40, R40, 0x1, -R2 ;  /* 0x000000012828e824 */ /* 0x000fe200078e0a02 */
[C---:B------:R-:W-:Y:S01]  /*1fa0*/  ISETP.GT.U32.AND P5, PT, R2.reuse, R39, PT ;  /* 0x000000270200720c */ /* 0x040fe20003fa4070 */
[C---:B------:R-:W-:Y:S01]  /*1fb0*/  IMAD R44, R2.reuse, R15, R44 ;  /* 0x0000000f022c7224 */ /* 0x040fe200078e022c */
[C---:B------:R-:W-:Y:S01]  /*1fc0*/  ISETP.GT.U32.AND P6, PT, R2.reuse, R43, PT ;  /* 0x0000002b0200720c */ /* 0x040fe20003fc4070 */
[----:B------:R-:W-:Y:S02]  /*1fd0*/  @!P4 IMAD.IADD R41, R41, 0x1, -R2 ;  /* 0x000000012929c824 */ /* 0x000fe400078e0a02 */
[----:B------:R-:W-:Y:S01]  /*1fe0*/  @!P1 IMAD.MOV R38, RZ, RZ, -R38 ;  /* 0x000000ffff269224 */ /* 0x000fe200078e0a26 */
[----:B------:R-:W-:Y:S01]  /*1ff0*/  ISETP.GT.U32.AND P4, PT, R2, R44, PT ;  /* 0x0000002c0200720c */ /* 0x000fe20003f84070 */
[----:B------:R-:W-:Y:S01]  /*2000*/  @!P3 IMAD.MOV R40, RZ, RZ, -R40 ;  /* 0x000000ffff28b224 */ /* 0x000fe200078e0a28 */
[----:B------:R-:W-:-:S02]  /*2010*/  ISETP.GE.AND P1, PT, R45, RZ, PT ;  /* 0x000000ff2d00720c */ /* 0x000fc40003f26270 */
[----:B------:R-:W-:-:S03]  /*2020*/  IABS R45, R47 ;  /* 0x0000002f002d7213 */ /* 0x000fc60000000000 */
[----:B------:R-:W-:Y:S01]  /*2030*/  @!P5 IMAD.IADD R39, R39, 0x1, -R2 ;  /* 0x000000012727d824 */ /* 0x000fe200078e0a02 */
[----:B------:R-:W-:Y:S01]  /*2040*/  ISETP.GE.AND P5, PT, R46, RZ, PT ;  /* 0x000000ff2e00720c */ /* 0x000fe20003fa6270 */
[----:B------:R-:W-:Y:S01]  /*2050*/  IMAD.HI.U32 R14, R5, R45, RZ ;  /* 0x0000002d050e7227 */ /* 0x000fe200078e00ff */
[----:B------:R-:W-:-:S03]  /*2060*/  IABS R46, R50 ;  /* 0x00000032002e7213 */ /* 0x000fc60000000000 */
[----:B------:R-:W-:Y:S01]  /*2070*/  @!P6 IMAD.IADD R43, R43, 0x1, -R2 ;  /* 0x000000012b2be824 */ /* 0x000fe200078e0a02 */
[----:B------:R-:W-:Y:S01]  /*2080*/  ISETP.GE.AND P6, PT, R47, RZ, PT ;  /* 0x000000ff2f00720c */ /* 0x000fe20003fc6270 */
[----:B------:R-:W-:Y:S02]  /*2090*/  IMAD.MOV R15, RZ, RZ, -R14 ;  /* 0x000000ffff0f7224 */ /* 0x000fe400078e0a0e */
[----:B------:R-:W-:Y:S01]  /*20a0*/  @!P4 IMAD.IADD R44, R44, 0x1, -R2 ;  /* 0x000000012c2cc824 */ /* 0x000fe200078e0a02 */
[----:B------:R-:W-:Y:S01]  /*20b0*/  ISETP.GT.U32.AND P3, PT, R2, R43, PT ;  /* 0x0000002b0200720c */ /* 0x000fe20003f64070 */
[----:B------:R-:W-:-:S03]  /*20c0*/  IMAD.HI.U32 R14, R5, R46, RZ ;  /* 0x0000002e050e7227 */ /* 0x000fc600078e00ff */
[C---:B------:R-:W-:Y:S01]  /*20d0*/  ISETP.GT.U32.AND P4, PT, R2.reuse, R44, PT ;  /* 0x0000002c0200720c */ /* 0x040fe20003f84070 */
[----:B------:R-:W-:Y:S02]  /*20e0*/  IMAD R45, R2, R15, R45 ;  /* 0x0000000f022d7224 */ /* 0x000fe400078e022d */
[----:B------:R-:W-:-:S04]  /*20f0*/  IMAD.HI.U32 R15, R5, R48, RZ ;  /* 0x00000030050f7227 */ /* 0x000fc800078e00ff */
[----:B------:R-:W-:Y:S02]  /*2100*/  IMAD.MOV R47, RZ, RZ, -R14 ;  /* 0x000000ffff2f7224 */ /* 0x000fe400078e0a0e */
[----:B------:R-:W-:Y:S01]  /*2110*/  @!P1 IMAD.MOV R41, RZ, RZ, -R41 ;  /* 0x000000ffff299224 */ /* 0x000fe200078e0a29 */
[C---:B------:R-:W-:Y:S01]  /*2120*/  ISETP.GT.U32.AND P1, PT, R2.reuse, R45, PT ;  /* 0x0000002d0200720c */ /* 0x040fe20003f24070 */
[----:B------:R-:W-:Y:S02]  /*2130*/  IMAD.MOV R15, RZ, RZ, -R15 ;  /* 0x000000ffff0f7224 */ /* 0x000fe400078e0a0f */
[C---:B------:R-:W-:Y:S02]  /*2140*/  IMAD R46, R2.reuse, R47, R46 ;  /* 0x0000002f022e7224 */ /* 0x040fe400078e022e */
[----:B------:R-:W-:Y:S01]  /*2150*/  @!P2 IMAD.MOV R39, RZ, RZ, -R39 ;  /* 0x000000ffff27a224 */ /* 0x000fe200078e0a27 */
[C---:B------:R-:W-:Y:S01]  /*2160*/  ISETP.GT.U32.AND P2, PT, R2.reuse, R42, PT ;  /* 0x0000002a0200720c */ /* 0x040fe20003f44070 */
[----:B------:R-:W-:Y:S01]  /*2170*/  IMAD R47, R2, R15, R48 ;  /* 0x0000000f022f7224 */ /* 0x000fe200078e0230 */
[----:B------:R-:W-:Y:S01]  /*2180*/  LOP3.LUT R15, R6, 0x94, RZ, 0xfc, !PT ;  /* 0x00000094060f7812 */ /* 0x000fe200078efcff */
[--C-:B------:R-:W-:Y:S01]  /*2190*/  @!P3 IMAD.IADD R43, R43, 0x1, -R2.reuse ;  /* 0x000000012b2bb824 */ /* 0x100fe200078e0a02 */
[----:B------:R-:W-:Y:S01]  /*21a0*/  ISETP.GT.U32.AND P3, PT, R2, R46, PT ;  /* 0x0000002e0200720c */ /* 0x000fe20003f64070 */
[--C-:B------:R-:W-:Y:S01]  /*21b0*/  @!P4 IMAD.IADD R44, R44, 0x1, -R2.reuse ;  /* 0x000000012c2cc824 */ /* 0x100fe200078e0a02 */
[----:B------:R-:W-:Y:S01]  /*21c0*/  ISETP.GT.U32.AND P4, PT, R2, R47, PT ;  /* 0x0000002f0200720c */ /* 0x000fe20003f84070 */
[----:B------:R-:W-:Y:S01]  /*21d0*/  @!P1 IMAD.IADD R45, R45, 0x1, -R2 ;  /* 0x000000012d2d9824 */ /* 0x000fe200078e0a02 */
[----:B------:R-:W-:Y:S01]  /*21e0*/  IABS R48, R15 ;  /* 0x0000000f00307213 */ /* 0x000fe20000000000 */
[----:B------:R-:W-:Y:S01]  /*21f0*/  @!P0 IMAD.MOV R43, RZ, RZ, -R43 ;  /* 0x000000ffff2b8224 */ /* 0x000fe200078e0a2b */
[----:B------:R-:W-:-:S02]  /*2200*/  ISETP.GE.AND P0, PT, R51, RZ, PT ;  /* 0x000000ff3300720c */ /* 0x000fc40003f06270 */
[----:B------:R-:W-:Y:S01]  /*2210*/  ISETP.GT.U32.AND P1, PT, R2, R45, PT ;  /* 0x0000002d0200720c */ /* 0x000fe20003f24070 */
[----:B------:R-:W-:Y:S01]  /*2220*/  @!P2 IMAD.IADD R42, R42, 0x1, -R2 ;  /* 0x000000012a2aa824 */ /* 0x000fe200078e0a02 */
[----:B------:R-:W-:Y:S01]  /*2230*/  ISETP.GE.AND P2, PT, R49, RZ, PT ;  /* 0x000000ff3100720c */ /* 0x000fe20003f46270 */
[----:B------:R-:W-:-:S04]  /*2240*/  IMAD.HI.U32 R14, R5, R48, RZ ;  /* 0x00000030050e7227 */ /* 0x000fc800078e00ff */
[----:B------:R-:W-:Y:S01]  /*2250*/  @!P3 IMAD.IADD R46, R46, 0x1, -R2 ;  /* 0x000000012e2eb824 */ /* 0x000fe200078e0a02 */
[----:B------:R-:W-:Y:S01]  /*2260*/  ISETP.GE.AND P3, PT, R15, RZ, PT ;  /* 0x000000ff0f00720c */ /* 0x000fe20003f66270 */
[----:B------:R-:W-:Y:S01]  /*2270*/  @!P5 IMAD.MOV R42, RZ, RZ, -R42 ;  /* 0x000000ffff2ad224 */ /* 0x000fe200078e0a2a */
[----:B------:R-:W-:Y:S01]  /*2280*/  ISETP.GE.AND P5, PT, R50, RZ, PT ;  /* 0x000000ff3200720c */ /* 0x000fe20003fa6270 */
[----:B------:R-:W-:Y:S01]  /*2290*/  @!P4 IMAD.IADD R47, R47, 0x1, -R2 ;  /* 0x000000012f2fc824 */ /* 0x000fe200078e0a02 */
[----:B------:R-:W-:Y:S01]  /*22a0*/  IABS R50, R52 ;  /* 0x0000003400327213 */ /* 0x000fe20000000000 */
[----:B------:R-:W-:Y:S01]  /*22b0*/  IMAD.MOV R49, RZ, RZ, -R14 ;  /* 0x000000ffff317224 */ /* 0x000fe200078e0a0e */
[----:B------:R-:W-:Y:S01]  /*22c0*/  ISETP.GT.U32.AND P4, PT, R2, R46, PT ;  /* 0x0000002e0200720c */ /* 0x000fe20003f84070 */
[----:B------:R-:W-:Y:S01]  /*22d0*/  @!P1 IMAD.IADD R45, R45, 0x1, -R2 ;  /* 0x000000012d2d9824 */ /* 0x000fe200078e0a02 */
[----:B------:R-:W-:Y:S01]  /*22e0*/  LOP3.LUT R14, R6, 0x9c, RZ, 0xfc, !PT ;  /* 0x0000009c060e7812 */ /* 0x000fe200078efcff */
[----:B------:R-:W-:Y:S01]  /*22f0*/  IMAD.HI.U32 R15, R5, R50, RZ ;  /* 0x00000032050f7227 */ /* 0x000fe200078e00ff */
[----:B------:R-:W-:-:S03]  /*2300*/  ISETP.GE.AND P1, PT, R52, RZ, PT ;  /* 0x000000ff3400720c */ /* 0x000fc60003f26270 */
[----:B------:R-:W-:Y:S01]  /*2310*/  IMAD R48, R2, R49, R48 ;  /* 0x0000003102307224 */ /* 0x000fe200078e0230 */
[----:B------:R-:W-:Y:S01]  /*2320*/  LOP3.LUT R49, R6, 0xa0, RZ, 0xfc, !PT ;  /* 0x000000a006317812 */ /* 0x000fe200078efcff */
[----:B------:R-:W-:Y:S02]  /*2330*/  IMAD.MOV R15, RZ, RZ, -R15 ;  /* 0x000000ffff0f7224 */ /* 0x000fe400078e0a0f */
[----:B------:R-:W-:Y:S01]  /*2340*/  @!P6 IMAD.MOV R45, RZ, RZ, -R45 ;  /* 0x000000ffff2de224 */ /* 0x000fe200078e0a2d */
[C---:B------:R-:W-:Y:S01]  /*2350*/  ISETP.GT.U32.AND P6, PT, R2.reuse, R48, PT ;  /* 0x000000300200720c */ /* 0x040fe20003fc4070 */
[----:B------:R-:W-:Y:S01]  /*2360*/  IMAD R15, R2, R15, R50 ;  /* 0x0000000f020f7224 */ /* 0x000fe200078e0232 */
[----:B------:R-:W-:Y:S01]  /*2370*/  IABS R50, R14 ;  /* 0x0000000e00327213 */ /* 0x000fe20000000000 */
[----:B------:R-:W-:Y:S01]  /*2380*/  @!P4 IMAD.IADD R46, R46, 0x1, -R2 ;  /* 0x000000012e2ec824 */ /* 0x000fe200078e0a02 */
[----:B------:R-:W-:Y:S01]  /*2390*/  IABS R52, R49 ;  /* 0x0000003100347213 */ /* 0x000fe20000000000 */
[----:B------:R-:W-:Y:S01]  /*23a0*/  @!P2 IMAD.MOV R44, RZ, RZ, -R44 ;  /* 0x000000ffff2ca224 */ /* 0x000fe200078e0a2c */
[C---:B------:R-:W-:Y:S01]  /*23b0*/  ISETP.GT.U32.AND P2, PT, R2.reuse, R47, PT ;  /* 0x0000002f0200720c */ /* 0x040fe20003f44070 */
[----:B------:R-:W-:Y:S01]  /*23c0*/  @!P5 IMAD.MOV R46, RZ, RZ, -R46 ;  /* 0x000000ffff2ed224 */ /* 0x000fe200078e0a2e */
[----:B------:R-:W-:-:S02]  /*23d0*/  ISETP.GT.U32.AND P5, PT, R2, R15, PT ;  /* 0x0000000f0200720c */ /* 0x000fc40003fa4070 */
[----:B------:R-:W-:Y:S01]  /*23e0*/  ISETP.GE.AND P4, PT, R14, RZ, PT ;  /* 0x000000ff0e00720c */ /* 0x000fe20003f86270 */
[----:B------:R-:W-:-:S04]  /*23f0*/  IMAD.HI.U32 R14, R5, R50, RZ ;  /* 0x00000032050e7227 */ /* 0x000fc800078e00ff */
[----:B------:R-:W-:Y:S02]  /*2400*/  @!P6 IMAD.IADD R48, R48, 0x1, -R2 ;  /* 0x000000013030e824 */ /* 0x000fe400078e0a02 */
[----:B------:R-:W-:Y:S02]  /*2410*/  IMAD.MOV R51, RZ, RZ, -R14 ;  /* 0x000000ffff337224 */ /* 0x000fe400078e0a0e */
[--C-:B------:R-:W-:Y:S01]  /*2420*/  @!P2 IMAD.IADD R47, R47, 0x1, -R2.reuse ;  /* 0x000000012f2fa824 */ /* 0x100fe200078e0a02 */
[----:B------:R-:W-:Y:S01]  /*2430*/  ISETP.GT.U32.AND P6, PT, R2, R48, PT ;  /* 0x000000300200720c */ /* 0x000fe20003fc4070 */
[----:B------:R-:W-:Y:S01]  /*2440*/  @!P5 IMAD.IADD R15, R15, 0x1, -R2 ;  /* 0x000000010f0fd824 */ /* 0x000fe200078e0a02 */
[----:B------:R-:W-:Y:S01]  /*2450*/  ISETP.GE.AND P2, PT, R49, RZ, PT ;  /* 0x000000ff3100720c */ /* 0x000fe20003f46270 */
[----:B------:R-:W-:-:S03]  /*2460*/  IMAD.HI.U32 R49, R5, R52, RZ ;  /* 0x0000003405317227 */ /* 0x000fc600078e00ff */
[C---:B------:R-:W-:Y:S01]  /*2470*/  ISETP.GT.U32.AND P5, PT, R2.reuse, R15, PT ;  /* 0x0000000f0200720c */ /* 0x040fe20003fa4070 */
[----:B------:R-:W-:Y:S02]  /*2480*/  IMAD.MOV R53, RZ, RZ, -R49 ;  /* 0x000000ffff357224 */ /* 0x000fe400078e0a31 */
[C---:B------:R-:W-:Y:S02]  /*2490*/  IMAD R49, R2.reuse, R51, R50 ;  /* 0x0000003302317224 */ /* 0x040fe400078e0232 */
[----:B------:R-:W-:Y:S02]  /*24a0*/  IMAD R51, R2, R53, R52 ;  /* 0x0000003502337224 */ /* 0x000fe400078e0234 */
[----:B------:R-:W-:Y:S01]  /*24b0*/  @!P6 IMAD.IADD R48, R48, 0x1, -R2 ;  /* 0x000000013030e824 */ /* 0x000fe200078e0a02 */
[----:B------:R-:W-:Y:S01]  /*24c0*/  ISETP.GT.U32.AND P6, PT, R2, R49, PT ;  /* 0x000000310200720c */ /* 0x000fe20003fc4070 */
[----:B------:R-:W-:-:S04]  /*24d0*/  IMAD.HI.U32 R50, R5, R55, RZ ;  /* 0x0000003705327227 */ /* 0x000fc800078e00ff */
[----:B------:R-:W-:Y:S01]  /*24e0*/  @!P3 IMAD.MOV R48, RZ, RZ, -R48 ;  /* 0x000000ffff30b224 */ /* 0x000fe200078e0a30 */
[C---:B------:R-:W-:Y:S01]  /*24f0*/  ISETP.GT.U32.AND P3, PT, R2.reuse, R51, PT ;  /* 0x000000330200720c */ /* 0x040fe20003f64070 */
[----:B------:R-:W-:Y:S02]  /*2500*/  IMAD.MOV R50, RZ, RZ, -R50 ;  /* 0x000000ffff327224 */ /* 0x000fe400078e0a32 */
[----:B------:R-:W-:Y:S02]  /*2510*/  @!P5 IMAD.IADD R15, R15, 0x1, -R2 ;  /* 0x000000010f0fd824 */ /* 0x000fe400078e0a02 */
[----:B------:R-:W-:Y:S02]  /*2520*/  IMAD R55, R2, R50, R55 ;  /* 0x0000003202377224 */ /* 0x000fe400078e0237 */
[----:B------:R-:W-:Y:S02]  /*2530*/  IMAD.MOV.U32 R50, RZ, RZ, R15 ;  /* 0x000000ffff327224 */ /* 0x000fe400078e000f */
[----:B------:R-:W-:Y:S01]  /*2540*/  @!P0 IMAD.MOV R47, RZ, RZ, -R47 ;  /* 0x000000ffff2f8224 */ /* 0x000fe200078e0a2f */
[----:B------:R-:W-:Y:S01]  /*2550*/  ISETP.GE.AND P0, PT, R56, RZ, PT ;  /* 0x000000ff3800720c */ /* 0x000fe20003f06270 */
[----:B------:R-:W-:Y:S01]  /*2560*/  @!P1 IMAD.MOV R50, RZ, RZ, -R50 ;  /* 0x000000ffff329224 */ /* 0x000fe200078e0a32 */
[----:B------:R-:W-:Y:S01]  /*2570*/  LOP3.LUT R56, R6, 0xac, RZ, 0xfc, !PT ;  /* 0x000000ac06387812 */ /* 0x000fe200078efcff */
[----:B------:R-:W-:Y:S01]  /*2580*/  IMAD.HI.U32 R14, R5, R54, RZ ;  /* 0x00000036050e7227 */ /* 0x000fe200078e00ff */
[----:B------:R-:W-:-:S02]  /*2590*/  ISETP.GT.U32.AND P1, PT, R2, R55, PT ;  /* 0x000000370200720c */ /* 0x000fc40003f24070 */
[----:B------:R-:W-:Y:S01]  /*25a0*/  IABS R52, R56 ;  /* 0x0000003800347213 */ /* 0x000fe20000000000 */
[----:B------:R-:W-:Y:S02]  /*25b0*/  @!P3 IMAD.IADD R51, R51, 0x1, -R2 ;  /* 0x000000013333b824 */ /* 0x000fe400078e0a02 */
[----:B------:R-:W-:Y:S02]  /*25c0*/  IMAD.MOV R53, RZ, RZ, -R14 ;  /* 0x000000ffff357224 */ /* 0x000fe400078e0a0e */
[----:B------:R-:W-:Y:S01]  /*25d0*/  IMAD.HI.U32 R14, R5, R52, RZ ;  /* 0x00000034050e7227 */ /* 0x000fe200078e00ff */
[----:B------:R-:W-:-:S03]  /*25e0*/  ISETP.GT.U32.AND P3, PT, R2, R51, PT ;  /* 0x000000330200720c */ /* 0x000fc60003f64070 */
[----:B------:R-:W-:Y:S01]  /*25f0*/  IMAD R53, R2, R53, R54 ;  /* 0x0000003502357224 */ /* 0x000fe200078e0236 */
[----:B------:R-:W-:Y:S01]  /*2600*/  LOP3.LUT R54, R6, 0xb0, RZ, 0xfc, !PT ;  /* 0x000000b006367812 */ /* 0x000fe200078efcff */
[----:B------:R-:W-:Y:S02]  /*2610*/  IMAD.MOV R15, RZ, RZ, -R14 ;  /* 0x000000ffff0f7224 */ /* 0x000fe400078e0a0e */
[----:B------:R-:W-:Y:S01]  /*2620*/  @!P1 IMAD.IADD R55, R55, 0x1, -R2 ;  /* 0x0000000137379824 */ /* 0x000fe200078e0a02 */
[----:B------:R-:W-:Y:S01]  /*2630*/  IABS R57, R54 ;  /* 0x0000003600397213 */ /* 0x000fe20000000000 */
[C---:B------:R-:W-:Y:S01]  /*2640*/  IMAD R15, R2.reuse, R15, R52 ;  /* 0x0000000f020f7224 */ /* 0x040fe200078e0234 */
[C---:B------:R-:W-:Y:S01]  /*2650*/  ISETP.GT.U32.AND P5, PT, R2.reuse, R53, PT ;  /* 0x000000350200720c */ /* 0x040fe20003fa4070 */
[----:B------:R-:W-:Y:S01]  /*2660*/  @!P6 IMAD.IADD R49, R49, 0x1, -R2 ;  /* 0x000000013131e824 */ /* 0x000fe200078e0a02 */
[----:B------:R-:W-:Y:S01]  /*2670*/  ISETP.GT.U32.AND P1, PT, R2, R55, PT ;  /* 0x000000370200720c */ /* 0x000fe20003f24070 */
[----:B------:R-:W-:-:S03]  /*2680*/  IMAD.HI.U32 R14, R5, R57, RZ ;  /* 0x00000039050e7227 */ /* 0x000fc600078e00ff */
[C---:B------:R-:W-:Y:S01]  /*2690*/  ISETP.GT.U32.AND P6, PT, R2.reuse, R49, PT ;  /* 0x000000310200720c */ /* 0x040fe20003fc4070 */
[----:B------:R-:W-:Y:S01]  /*26a0*/  @!P3 IMAD.IADD R51, R51, 0x1, -R2 ;  /* 0x000000013333b824 */ /* 0x000fe200078e0a02 */
[----:B------:R-:W-:Y:S01]  /*26b0*/  ISETP.GT.U32.AND P3, PT, R2, R15, PT ;  /* 0x0000000f0200720c */ /* 0x000fe20003f64070 */
[----:B------:R-:W-:Y:S02]  /*26c0*/  IMAD.MOV R14, RZ, RZ, -R14 ;  /* 0x000000ffff0e7224 */ /* 0x000fe400078e0a0e */
[----:B------:R-:W-:-:S04]  /*26d0*/  IMAD.HI.U32 R52, R5, R59, RZ ;  /* 0x0000003b05347227 */ /* 0x000fc800078e00ff */
[----:B------:R-:W-:Y:S01]  /*26e0*/  IMAD R57, R2, R14, R57 ;  /* 0x0000000e02397224 */ /* 0x000fe200078e0239 */
[----:B------:R-:W-:Y:S01]  /*26f0*/  LOP3.LUT R14, R6, 0xb8, RZ, 0xfc, !PT ;  /* 0x000000b8060e7812 */ /* 0x000fe200078efcff */
[--C-:B------:R-:W-:Y:S02]  /*2700*/  @!P5 IMAD.IADD R53, R53, 0x1, -R2.reuse ;  /* 0x000000013535d824 */ /* 0x100fe400078e0a02 */
[--C-:B------:R-:W-:Y:S01]  /*2710*/  @!P1 IMAD.IADD R55, R55, 0x1, -R2.reuse ;  /* 0x0000000137379824 */ /* 0x100fe200078e0a02 */
[C---:B------:R-:W-:Y:S01]  /*2720*/  ISETP.GT.U32.AND P1, PT, R2.reuse, R57, PT ;  /* 0x000000390200720c */ /* 0x040fe20003f24070 */
[--C-:B------:R-:W-:Y:S01]  /*2730*/  @!P3 IMAD.IADD R15, R15, 0x1, -R2.reuse ;  /* 0x000000010f0fb824 */ /* 0x100fe200078e0a02 */
[----:B------:R-:W-:Y:S01]  /*2740*/  ISETP.GT.U32.AND P5, PT, R2, R53, PT ;  /* 0x000000350200720c */ /* 0x000fe20003fa4070 */
[----:B------:R-:W-:Y:S01]  /*2750*/  @!P6 IMAD.IADD R49, R49, 0x1, -R2 ;  /* 0x000000013131e824 */ /* 0x000fe200078e0a02 */
[----:B------:R-:W-:Y:S01]  /*2760*/  ISETP.GE.AND P6, PT, R58, RZ, PT ;  /* 0x000000ff3a00720c */ /* 0x000fe20003fc6270 */
[----:B------:R-:W-:Y:S01]  /*2770*/  IMAD.MOV R52, RZ, RZ, -R52 ;  /* 0x000000ffff347224 */ /* 0x000fe200078e0a34 */
[C---:B------:R-:W-:Y:S01]  /*2780*/  ISETP.GT.U32.AND P3, PT, R2.reuse, R15, PT ;  /* 0x0000000f0200720c */ /* 0x040fe20003f64070 */
[----:B------:R-:W-:Y:S01]  /*2790*/  @!P2 IMAD.MOV R51, RZ, RZ, -R51 ;  /* 0x000000ffff33a224 */ /* 0x000fe200078e0a33 */
[----:B------:R-:W-:Y:S01]  /*27a0*/  IABS R58, R14 ;  /* 0x0000000e003a7213 */ /* 0x000fe20000000000 */
[----:B------:R-:W-:Y:S01]  /*27b0*/  IMAD R59, R2, R52, R59 ;  /* 0x00000034023b7224 */ /* 0x000fe200078e023b */
[----:B------:R-:W-:Y:S01]  /*27c0*/  LOP3.LUT R52, R6, 0xbc, RZ, 0xfc, !PT ;  /* 0x000000bc06347812 */ /* 0x000fe200078efcff */
[----:B------:R-:W-:Y:S01]  /*27d0*/  @!P4 IMAD.MOV R49, RZ, RZ, -R49 ;  /* 0x000000ffff31c224 */ /* 0x000fe200078e0a31 */
[----:B------:R-:W-:Y:S01]  /*27e0*/  ISETP.GE.AND P2, PT, R54, RZ, PT ;  /* 0x000000ff3600720c */ /* 0x000fe20003f46270 */
[--C-:B------:R-:W-:Y:S01]  /*27f0*/  @!P1 IMAD.IADD R57, R57, 0x1, -R2.reuse ;  /* 0x0000000139399824 */ /* 0x100fe200078e0a02 */
[----:B------:R-:W-:Y:S01]  /*2800*/  ISETP.GE.AND P4, PT, R56, RZ, PT ;  /* 0x000000ff3800720c */ /* 0x000fe20003f86270 */
[--C-:B------:R-:W-:Y:S01]  /*2810*/  @!P5 IMAD.IADD R53, R53, 0x1, -R2.reuse ;  /* 0x000000013535d824 */ /* 0x100fe200078e0a02 */
[----:B------:R-:W-:Y:S01]  /*2820*/  ISETP.GE.AND P5, PT, R60, RZ, PT ;  /* 0x000000ff3c00720c */ /* 0x000fe20003fa6270 */
[----:B------:R-:W-:Y:S01]  /*2830*/  @!P6 IMAD.MOV R55, RZ, RZ, -R55 ;  /* 0x000000ffff37e224 */ /* 0x000fe200078e0a37 */
[----:B------:R-:W-:Y:S01]  /*2840*/  ISETP.GT.U32.AND P1, PT, R2, R57, PT ;  /* 0x000000390200720c */ /* 0x000fe20003f24070 */
[----:B------:R-:W-:Y:S01]  /*2850*/  @!P0 IMAD.MOV R53, RZ, RZ, -R53 ;  /* 0x000000ffff358224 */ /* 0x000fe200078e0a35 */
[----:B------:R-:W-:Y:S01]  /*2860*/  IABS R60, R52 ;  /* 0x00000034003c7213 */ /* 0x000fe20000000000 */
[----:B------:R-:W-:Y:S01]  /*2870*/  @!P3 IMAD.IADD R15, R15, 0x1, -R2 ;  /* 0x000000010f0fb824 */ /* 0x000fe200078e0a02 */
[----:B------:R-:W-:Y:S01]  /*2880*/  ISETP.GE.AND P0, PT, R14, RZ, PT ;  /* 0x000000ff0e00720c */ /* 0x000fe20003f06270 */
[----:B------:R-:W-:Y:S01]  /*2890*/  IMAD.HI.U32 R14, R5, R58, RZ ;  /* 0x0000003a050e7227 */ /* 0x000fe200078e00ff */
[----:B------:R-:W-:-:S02]  /*28a0*/  ISETP.GE.AND P6, PT, R52, RZ, PT ;  /* 0x000000ff3400720c */ /* 0x000fc40003fc6270 */
[----:B------:R-:W-:Y:S01]  /*28b0*/  ISETP.GT.U32.AND P3, PT, R2, R59, PT ;  /* 0x0000003b0200720c */ /* 0x000fe20003f64070 */
[----:B------:R-:W-:Y:S01]  /*28c0*/  IMAD.MOV.U32 R52, RZ, RZ, R15 ;  /* 0x000000ffff347224 */ /* 0x000fe200078e000f */
[----:B------:R-:W-:Y:S01]  /*28d0*/  LOP3.LUT R54, R6, 0xc0, RZ, 0xfc, !PT ;  /* 0x000000c006367812 */ /* 0x000fe200078efcff */
[----:B------:R-:W-:-:S03]  /*28e0*/  IMAD.HI.U32 R15, R5, R60, RZ ;  /* 0x0000003c050f7227 */ /* 0x000fc600078e00ff */
[----:B------:R-:W-:Y:S01]  /*28f0*/  IABS R62, R54 ;  /* 0x00000036003e7213 */ /* 0x000fe20000000000 */
[----:B------:R-:W-:Y:S01]  /*2900*/  IMAD.MOV R61, RZ, RZ, -R14 ;  /* 0x000000ffff3d7224 */ /* 0x000fe200078e0a0e */
[----:B------:R-:W-:Y:S01]  /*2910*/  LOP3.LUT R14, R6, 0xc8, RZ, 0xfc, !PT ;  /* 0x000000c8060e7812 */ /* 0x000fe200078efcff */
[----:B------:R-:W-:Y:S02]  /*2920*/  IMAD.MOV R63, RZ, RZ, -R15 ;  /* 0x000000ffff3f7224 */ /* 0x000fe400078e0a0f */
[----:B------:R-:W-:Y:S01]  /*2930*/  @!P1 IMAD.IADD R57, R57, 0x1, -R2 ;  /* 0x0000000139399824 */ /* 0x000fe200078e0a02 */
[----:B------:R-:W-:Y:S01]  /*2940*/  ISETP.GE.AND P1, PT, R66, RZ, PT ;  /* 0x000000ff4200720c */ /* 0x000fe20003f26270 */
[----:B------:R-:W-:Y:S01]  /*2950*/  IMAD R15, R2, R61, R58 ;  /* 0x0000003d020f7224 */ /* 0x000fe200078e023a */
[----:B------:R-:W-:Y:S01]  /*2960*/  LOP3.LUT R66, R6, 0xd4, RZ, 0xfc, !PT ;  /* 0x000000d406427812 */ /* 0x000fe200078efcff */
[----:B------:R-:W-:Y:S02]  /*2970*/  @!P2 IMAD.MOV R57, RZ, RZ, -R57 ;  /* 0x000000ffff39a224 */ /* 0x000fe400078e0a39 */
[----:B------:R-:W-:Y:S01]  /*2980*/  @!P3 IMAD.IADD R59, R59, 0x1, -R2 ;  /* 0x000000013b3bb824 */ /* 0x000fe200078e0a02 */
[----:B------:R-:W-:Y:S01]  /*2990*/  ISETP.GT.U32.AND P2, PT, R2, R15, PT ;  /* 0x0000000f0200720c */ /* 0x000fe20003f44070 */
[----:B------:R-:W-:Y:S01]  /*29a0*/  @!P4 IMAD.MOV R52, RZ, RZ, -R52 ;  /* 0x000000ffff34c224 */ /* 0x000fe200078e0a34 */
[----:B------:R-:W-:Y:S01]  /*29b0*/  ISETP.GE.AND P4, PT, R54, RZ, PT ;  /* 0x000000ff3600720c */ /* 0x000fe20003f86270 */
[----:B------:R-:W-:Y:S01]  /*29c0*/  IMAD.HI.U32 R54, R5, R62, RZ ;  /* 0x0000003e05367227 */ /* 0x000fe200078e00ff */
[----:B------:R-:W-:-:S02]  /*29d0*/  ISETP.GT.U32.AND P3, PT, R2, R59, PT ;  /* 0x0000003b0200720c */ /* 0x000fc40003f64070 */
[----:B------:R-:W-:Y:S01]  /*29e0*/  IABS R73, R66 ;  /* 0x0000004200497213 */ /* 0x000fe20000000000 */
[----:B------:R-:W-:Y:S01]  /*29f0*/  IMAD.MOV R65, RZ, RZ, -R54 ;  /* 0x000000ffff417224 */ /* 0x000fe200078e0a36 */
[----:B------:R-:W-:Y:S01]  /*2a00*/  LOP3.LUT R54, R6, 0xcc, RZ, 0xfc, !PT ;  /* 0x000000cc06367812 */ /* 0x000fe200078efcff */
[C---:B------:R-:W-:Y:S02]  /*2a10*/  IMAD R61, R2.reuse, R63, R60 ;  /* 0x0000003f023d7224 */ /* 0x040fe400078e023c */
[----:B------:R-:W-:Y:S01]  /*2a20*/  IMAD R63, R2, R65, R62 ;  /* 0x00000041023f7224 */ /* 0x000fe200078e023e */
[----:B------:R-:W-:Y:S01]  /*2a30*/  IABS R69, R54 ;  /* 0x0000003600457213 */ /* 0x000fe20000000000 */
[----:B------:R-:W-:Y:S01]  /*2a40*/  @!P2 IMAD.IADD R15, R15, 0x1, -R2 ;  /* 0x000000010f0fa824 */ /* 0x000fe200078e0a02 */
[----:B------:R-:W-:Y:S01]  /*2a50*/  IABS R62, R74 ;  /* 0x0000004a003e7213 */ /* 0x000fe20000000000 */
[----:B------:R-:W-:-:S03]  /*2a60*/  IMAD.HI.U32 R56, R5, R64, RZ ;  /* 0x0000004005387227 */ /* 0x000fc600078e00ff */
[----:B------:R-:W-:Y:S01]  /*2a70*/  ISETP.GT.U32.AND P2, PT, R2, R15, PT ;  /* 0x0000000f0200720c */ /* 0x000fe20003f44070 */
[----:B------:R-:W-:Y:S01]  /*2a80*/  @!P3 IMAD.IADD R59, R59, 0x1, -R2 ;  /* 0x000000013b3bb824 */ /* 0x000fe200078e0a02 */
[----:B------:R-:W-:Y:S01]  /*2a90*/  ISETP.GE.AND P3, PT, R14, RZ, PT ;  /* 0x000000ff0e00720c */ /* 0x000fe20003f66270 */
[----:B------:R-:W-:Y:S02]  /*2aa0*/  IMAD.MOV R67, RZ, RZ, -R56 ;  /* 0x000000ffff437224 */ /* 0x000fe400078e0a38 */
[----:B------:R-:W-:Y:S01]  /*2ab0*/  @!P5 IMAD.MOV R59, RZ, RZ, -R59 ;  /* 0x000000ffff3bd224 */ /* 0x000fe200078e0a3b */
[----:B------:R-:W-:Y:S01]  /*2ac0*/  ISETP.GE.AND P5, PT, R54, RZ, PT ;  /* 0x000000ff3600720c */ /* 0x000fe20003fa6270 */
[----:B------:R-:W-:-:S04]  /*2ad0*/  IMAD.HI.U32 R54, R5, R69, RZ ;  /* 0x0000004505367227 */ /* 0x000fc800078e00ff */
[----:B------:R-:W-:Y:S02]  /*2ae0*/  IMAD.MOV R54, RZ, RZ, -R54 ;  /* 0x000000ffff367224 */ /* 0x000fe400078e0a36 */
[----:B------:R-:W-:Y:S01]  /*2af0*/  @!P2 IMAD.IADD R15, R15, 0x1, -R2 ;  /* 0x000000010f0fa824 */ /* 0x000fe200078e0a02 */
[C---:B------:R-:W-:Y:S01]  /*2b00*/  ISETP.GT.U32.AND P2, PT, R2.reuse, R61, PT ;  /* 0x0000003d0200720c */ /* 0x040fe20003f44070 */
[C---:B------:R-:W-:Y:S02]  /*2b10*/  IMAD R69, R2.reuse, R54, R69 ;  /* 0x0000003602457224 */ /* 0x040fe400078e0245 */
[----:B------:R-:W-:Y:S02]  /*2b20*/  IMAD.MOV.U32 R54, RZ, RZ, R15 ;  /* 0x000000ffff367224 */ /* 0x000fe400078e000f */
[C---:B------:R-:W-:Y:S01]  /*2b30*/  IMAD R65, R2.reuse, R67, R64 ;  /* 0x0000004302417224 */ /* 0x040fe200078e0240 */
[----:B------:R-:W-:Y:S01]  /*2b40*/  IABS R67, R14 ;  /* 0x0000000e00437213 */ /* 0x000fe20000000000 */
[----:B------:R-:W-:Y:S01]  /*2b50*/  @!P0 IMAD.MOV R54, RZ, RZ, -R54 ;  /* 0x000000ffff368224 */ /* 0x000fe200078e0a36 */
[----:B------:R-:W-:Y:S01]  /*2b60*/  ISETP.GT.U32.AND P0, PT, R2, R63, PT ;  /* 0x0000003f0200720c */ /* 0x000fe20003f04070 */
[----:B------:R-:W-:Y:S01]  /*2b70*/  IMAD.HI.U32 R58, R5, R73, RZ ;  /* 0x00000049053a7227 */ /* 0x000fe200078e00ff */
[----:B------:R-:W-:-:S03]  /*2b80*/  LOP3.LUT R64, R6, 0xd0, RZ, 0xfc, !PT ;  /* 0x000000d006407812 */ /* 0x000fc600078efcff */
[----:B------:R-:W-:Y:S01]  /*2b90*/  @!P2 IMAD.IADD R61, R61, 0x1, -R2 ;  /* 0x000000013d3da824 */ /* 0x000fe200078e0a02 */
[----:B------:R-:W-:Y:S01]  /*2ba0*/  IABS R71, R64 ;  /* 0x0000004000477213 */ /* 0x000fe20000000000 */
[----:B------:R-:W-:-:S03]  /*2bb0*/  IMAD.HI.U32 R14, R5, R67, RZ ;  /* 0x00000043050e7227 */ /* 0x000fc600078e00ff */
[C---:B------:R-:W-:Y:S01]  /*2bc0*/  ISETP.GT.U32.AND P2, PT, R2.reuse, R61, PT ;  /* 0x0000003d0200720c */ /* 0x040fe20003f44070 */
[----:B------:R-:W-:Y:S02]  /*2bd0*/  IMAD.MOV R14, RZ, RZ, -R14 ;  /* 0x000000ffff0e7224 */ /* 0x000fe400078e0a0e */
[----:B------:R-:W-:Y:S02]  /*2be0*/  @!P0 IMAD.IADD R63, R63, 0x1, -R2 ;  /* 0x000000013f3f8824 */ /* 0x000fe400078e0a02 */
[C---:B------:R-:W-:Y:S02]  /*2bf0*/  IMAD R67, R2.reuse, R14, R67 ;  /* 0x0000000e02437224 */ /* 0x040fe400078e0243 */
[----:B------:R-:W-:Y:S01]  /*2c00*/  IMAD.HI.U32 R56, R5, R71, RZ ;  /* 0x0000004705387227 */ /* 0x000fe200078e00ff */
[----:B------:R-:W-:-:S03]  /*2c10*/  ISETP.GT.U32.AND P0, PT, R2, R63, PT ;  /* 0x0000003f0200720c */ /* 0x000fc60003f04070 */
[----:B------:R-:W-:-:S04]  /*2c20*/  IMAD.HI.U32 R60, R5, R75, RZ ;  /* 0x0000004b053c7227 */ /* 0x000fc800078e00ff */
[----:B------:R-:W-:Y:S01]  /*2c30*/  @!P2 IMAD.IADD R61, R61, 0x1, -R2 ;  /* 0x000000013d3da824 */ /* 0x000fe200078e0a02 */
[C---:B------:R-:W-:Y:S01]  /*2c40*/  ISETP.GT.U32.AND P2, PT, R2.reuse, R65, PT ;  /* 0x000000410200720c */ /* 0x040fe20003f44070 */
[----:B------:R-:W-:Y:S02]  /*2c50*/  IMAD.MOV R58, RZ, RZ, -R58 ;  /* 0x000000ffff3a7224 */ /* 0x000fe400078e0a3a */
[----:B------:R-:W-:Y:S02]  /*2c60*/  IMAD.MOV R56, RZ, RZ, -R56 ;  /* 0x000000ffff387224 */ /* 0x000fe400078e0a38 */
[----:B------:R-:W-:Y:S01]  /*2c70*/  @!P0 IMAD.IADD R63, R63, 0x1, -R2 ;  /* 0x000000013f3f8824 */ /* 0x000fe200078e0a02 */
[C---:B------:R-:W-:Y:S01]  /*2c80*/  ISETP.GT.U32.AND P0, PT, R2.reuse, R67, PT ;  /* 0x000000430200720c */ /* 0x040fe20003f04070 */
[----:B------:R-:W-:Y:S02]  /*2c90*/  IMAD.MOV R60, RZ, RZ, -R60 ;  /* 0x000000ffff3c7224 */ /* 0x000fe400078e0a3c */
[C---:B------:R-:W-:Y:S01]  /*2ca0*/  IMAD R73, R2.reuse, R58, R73 ;  /* 0x0000003a02497224 */ /* 0x040fe200078e0249 */
[----:B------:R-:W-:Y:S01]  /*2cb0*/  IABS R58, R70 ;  /* 0x00000046003a7213 */ /* 0x000fe20000000000 */
[----:B------:R-:W-:-:S02]  /*2cc0*/  IMAD R71, R2, R56, R71 ;  /* 0x0000003802477224 */ /* 0x000fc400078e0247 */
[--C-:B------:R-:W-:Y:S02]  /*2cd0*/  @!P2 IMAD.IADD R65, R65, 0x1, -R2.reuse ;  /* 0x000000014141a824 */ /* 0x100fe400078e0a02 */
[C---:B------:R-:W-:Y:S01]  /*2ce0*/  IMAD R75, R2.reuse, R60, R75 ;  /* 0x0000003c024b7224 */ /* 0x040fe200078e024b */
[----:B------:R-:W-:Y:S01]  /*2cf0*/  IABS R60, R72 ;  /* 0x00000048003c7213 */ /* 0x000fe20000000000 */
[----:B------:R-:W-:Y:S01]  /*2d00*/  @!P4 IMAD.MOV R63, RZ, RZ, -R63 ;  /* 0x000000ffff3fc224 */ /* 0x000fe200078e0a3f */
[C---:B------:R-:W-:Y:S01]  /*2d10*/  ISETP.GT.U32.AND P2, PT, R2.reuse, R65, PT ;  /* 0x000000410200720c */ /* 0x040fe20003f44070 */
[----:B------:R-:W-:Y:S01]  /*2d20*/  @!P0 IMAD.IADD R67, R67, 0x1, -R2 ;  /* 0x0000000143438824 */ /* 0x000fe200078e0a02 */
[----:B------:R-:W-:Y:S01]  /*2d30*/  ISETP.GT.U32.AND P4, PT, R2, R71, PT ;  /* 0x000000470200720c */ /* 0x000fe20003f84070 */
[----:B------:R-:W-:-:S03]  /*2d40*/  IMAD.HI.U32 R14, R5, R58, RZ ;  /* 0x0000003a050e7227 */ /* 0x000fc600078e00ff */
[----:B------:R-:W-:Y:S01]  /*2d50*/  ISETP.GT.U32.AND P0, PT, R2, R67, PT ;  /* 0x000000430200720c */ /* 0x000fe20003f04070 */
[----:B------:R-:W-:-:S04]  /*2d60*/  IMAD.HI.U32 R15, R5, R60, RZ ;  /* 0x0000003c050f7227 */ /* 0x000fc800078e00ff */
[----:B------:R-:W-:Y:S01]  /*2d70*/  @!P6 IMAD.MOV R61, RZ, RZ, -R61 ;  /* 0x000000ffff3de224 */ /* 0x000fe200078e0a3d */
[C---:B------:R-:W-:Y:S01]  /*2d80*/  ISETP.GT.U32.AND P6, PT, R2.reuse, R69, PT ;  /* 0x000000450200720c */ /* 0x040fe20003fc4070 */
[----:B------:R-:W-:Y:S02]  /*2d90*/  IMAD.MOV R77, RZ, RZ, -R14 ;  /* 0x000000ffff4d7224 */ /* 0x000fe400078e0a0e */
[----:B------:R-:W-:Y:S02]  /*2da0*/  IMAD.MOV R79, RZ, RZ, -R15 ;  /* 0x000000ffff4f7224 */ /* 0x000fe400078e0a0f */
[----:B------:R-:W-:Y:S01]  /*2db0*/  @!P2 IMAD.IADD R65, R65, 0x1, -R2 ;  /* 0x000000014141a824 */ /* 0x000fe200078e0a02 */
[C---:B------:R-:W-:Y:S01]  /*2dc0*/  ISETP.GT.U32.AND P2, PT, R2.reuse, R73, PT ;  /* 0x000000490200720c */ /* 0x040fe20003f44070 */
[----:B------:R-:W-:Y:S01]  /*2dd0*/  IMAD R15, R2, R77, R58 ;  /* 0x0000004d020f7224 */ /* 0x000fe200078e023a */
[----:B------:R-:W-:Y:S01]  /*2de0*/  LOP3.LUT R58, R6, 0xf0, RZ, 0xfc, !PT ;  /* 0x000000f0063a7812 */ /* 0x000fe200078efcff */
[----:B------:R-:W-:Y:S01]  /*2df0*/  IMAD R77, R2, R79, R60 ;  /* 0x0000004f024d7224 */ /* 0x000fe200078e023c */
[----:B------:R-:W-:Y:S01]  /*2e00*/  LOP3.LUT R60, R6, 0xf4, RZ, 0xfc, !PT ;  /* 0x000000f4063c7812 */ /* 0x000fe200078efcff */
[--C-:B------:R-:W-:Y:S01]  /*2e10*/  @!P0 IMAD.IADD R67, R67, 0x1, -R2.reuse ;  /* 0x0000000143438824 */ /* 0x100fe200078e0a02 */
[C---:B------:R-:W-:Y:S01]  /*2e20*/  ISETP.GT.U32.AND P0, PT, R2.reuse, R75, PT ;  /* 0x0000004b0200720c */ /* 0x040fe20003f04070 */
[----:B------:R-:W-:Y:S01]  /*2e30*/  @!P4 IMAD.IADD R71, R71, 0x1, -R2 ;  /* 0x000000014747c824 */ /* 0x000fe200078e0a02 */
[----:B------:R-:W-:Y:S01]  /*2e40*/  ISETP.GT.U32.AND P4, PT, R2, R77, PT ;  /* 0x0000004d0200720c */ /* 0x000fe20003f84070 */
[----:B------:R-:W-:Y:S01]  /*2e50*/  IMAD.HI.U32 R56, R5, R62, RZ ;  /* 0x0000003e05387227 */ /* 0x000fe200078e00ff */
[----:B------:R-:W-:-:S02]  /*2e60*/  IABS R85, R58 ;  /* 0x0000003a00557213 */ /* 0x000fc40000000000 */
[----:B------:R-:W-:Y:S01]  /*2e70*/  IABS R87, R60 ;  /* 0x0000003c00577213 */ /* 0x000fe20000000000 */
[----:B------:R-:W-:-:S04]  /*2e80*/  IMAD.HI.U32 R14, R5, R81, RZ ;  /* 0x00000051050e7227 */ /* 0x000fc800078e00ff */
[----:B------:R-:W-:Y:S01]  /*2e90*/  @!P6 IMAD.IADD R69, R69, 0x1, -R2 ;  /* 0x000000014545e824 */ /* 0x000fe200078e0a02 */
[C---:B------:R-:W-:Y:S01]  /*2ea0*/  ISETP.GT.U32.AND P6, PT, R2.reuse, R15, PT ;  /* 0x0000000f0200720c */ /* 0x040fe20003fc4070 */
[----:B------:R-:W-:Y:S02]  /*2eb0*/  IMAD.MOV R79, RZ, RZ, -R56 ;  /* 0x000000ffff4f7224 */ /* 0x000fe400078e0a38 */
[----:B------:R-:W-:Y:S02]  /*2ec0*/  IMAD.MOV R56, RZ, RZ, -R14 ;  /* 0x000000ffff387224 */ /* 0x000fe400078e0a0e */
[----:B------:R-:W-:Y:S01]  /*2ed0*/  @!P2 IMAD.IADD R73, R73, 0x1, -R2 ;  /* 0x000000014949a824 */ /* 0x000fe200078e0a02 */
[----:B------:R-:W-:Y:S01]  /*2ee0*/  ISETP.GT.U32.AND P2, PT, R2, R69, PT ;  /* 0x000000450200720c */ /* 0x000fe20003f44070 */
[----:B------:R-:W-:-:S04]  /*2ef0*/  IMAD.HI.U32 R14, R5, R83, RZ ;  /* 0x00000053050e7227 */ /* 0x000fc800078e00ff */
[----:B------:R-:W-:Y:S01]  /*2f00*/  IMAD R81, R2, R56, R81 ;  /* 0x0000003802517224 */ /* 0x000fe200078e0251 */
[----:B------:R-:W-:Y:S01]  /*2f10*/  LOP3.LUT R56, R6, 0xf8, RZ, 0xfc, !PT ;  /* 0x000000f806387812 */ /* 0x000fe200078efcff */
[----:B------:R-:W-:Y:S01]  /*2f20*/  @!P0 IMAD.IADD R75, R75, 0x1, -R2 ;  /* 0x000000014b4b8824 */ /* 0x000fe200078e0a02 */
[C---:B------:R-:W-:Y:S01]  /*2f30*/  ISETP.GT.U32.AND P0, PT, R2.reuse, R73, PT ;  /* 0x000000490200720c */ /* 0x040fe20003f04070 */
[----:B------:R-:W-:Y:S01]  /*2f40*/  IMAD.MOV R14, RZ, RZ, -R14 ;  /* 0x000000ffff0e7224 */ /* 0x000fe200078e0a0e */
[----:B------:R-:W-:Y:S01]  /*2f50*/  IABS R89, R56 ;  /* 0x0000003800597213 */ /* 0x000fe20000000000 */
[----:B------:R-:W-:Y:S01]  /*2f60*/  @!P1 IMAD.MOV R65, RZ, RZ, -R65 ;  /* 0x000000ffff419224 */ /* 0x000fe200078e0a41 */
[----:B------:R-:W-:Y:S01]  /*2f70*/  ISETP.GT.U32.AND P1, PT, R2, R71, PT ;  /* 0x000000470200720c */ /* 0x000fe20003f24070 */
[----:B------:R-:W-:-:S04]  /*2f80*/  IMAD.HI.U32 R6, R5, R85, RZ ;  /* 0x0000005505067227 */ /* 0x000fc800078e00ff */
[----:B------:R-:W-:Y:S02]  /*2f90*/  @!P4 IMAD.IADD R77, R77, 0x1, -R2 ;  /* 0x000000014d4dc824 */ /* 0x000fe400078e0a02 */
[C---:B------:R-:W-:Y:S02]  /*2fa0*/  IMAD R83, R2.reuse, R14, R83 ;  /* 0x0000000e02537224 */ /* 0x040fe400078e0253 */
[----:B------:R-:W-:Y:S02]  /*2fb0*/  IMAD.MOV R14, RZ, RZ, -R6 ;  /* 0x000000ffff0e7224 */ /* 0x000fe400078e0a06 */
[----:B------:R-:W-:Y:S01]  /*2fc0*/  @!P6 IMAD.IADD R15, R15, 0x1, -R2 ;  /* 0x000000010f0fe824 */ /* 0x000fe200078e0a02 */
[C---:B------:R-:W-:Y:S01]  /*2fd0*/  ISETP.GT.U32.AND P6, PT, R2.reuse, R75, PT ;  /* 0x0000004b0200720c */ /* 0x040fe20003fc4070 */
[----:B------:R-:W-:Y:S01]  /*2fe0*/  @!P3 IMAD.MOV R67, RZ, RZ, -R67 ;  /* 0x000000ffff43b224 */ /* 0x000fe200078e0a43 */
[C---:B------:R-:W-:Y:S01]  /*2ff0*/  ISETP.GT.U32.AND P3, PT, R2.reuse, R77, PT ;  /* 0x0000004d0200720c */ /* 0x040fe20003f64070 */
[----:B------:R-:W-:Y:S01]  /*3000*/  IMAD.HI.U32 R6, R5, R87, RZ ;  /* 0x0000005705067227 */ /* 0x000fe200078e00ff */
[----:B------:R-:W-:-:S03]  /*3010*/  ISETP.GT.U32.AND P4, PT, R2, R15, PT ;  /* 0x0000000f0200720c */ /* 0x000fc60003f84070 */
[----:B------:R-:W-:-:S04]  /*3020*/  IMAD.HI.U32 R5, R5, R89, RZ ;  /* 0x0000005905057227 */ /* 0x000fc800078e00ff */
[----:B------:R-:W-:Y:S02]  /*3030*/  IMAD.MOV R6, RZ, RZ, -R6 ;  /* 0x000000ffff067224 */ /* 0x000fe400078e0a06 */
[----:B------:R-:W-:Y:S02]  /*3040*/  IMAD.MOV R5, RZ, RZ, -R5 ;  /* 0x000000ffff057224 */ /* 0x000fe400078e0a05 */
[--C-:B------:R-:W-:Y:S01]  /*3050*/  @!P0 IMAD.IADD R73, R73, 0x1, -R2.reuse ;  /* 0x0000000149498824 */ /* 0x100fe200078e0a02 */
[C---:B------:R-:W-:Y:S01]  /*3060*/  ISETP.GT.U32.AND P0, PT, R2.reuse, R83, PT ;  /* 0x000000530200720c */ /* 0x040fe20003f04070 */
[----:B------:R-:W-:Y:S01]  /*3070*/  @!P1 IMAD.IADD R71, R71, 0x1, -R2 ;  /* 0x0000000147479824 */ /* 0x000fe200078e0a02 */
[C---:B------:R-:W-:Y:S01]  /*3080*/  ISETP.GT.U32.AND P1, PT, R2.reuse, R81, PT ;  /* 0x000000510200720c */ /* 0x040fe20003f24070 */
[C---:B------:R-:W-:Y:S01]  /*3090*/  IMAD R87, R2.reuse, R6, R87 ;  /* 0x0000000602577224 */ /* 0x040fe200078e0257 */
[----:B------:R-:W-:Y:S01]  /*30a0*/  IABS R6, R82 ;  /* 0x0000005200067213 */ /* 0x000fe20000000000 */
[C---:B------:R-:W-:Y:S01]  /*30b0*/  IMAD R89, R2.reuse, R5, R89 ;  /* 0x0000000502597224 */ /* 0x040fe200078e0259 */
[----:B------:R-:W-:Y:S01]  /*30c0*/  LOP3.LUT R5, RZ, R84, RZ, 0x33, !PT ;  /* 0x00000054ff057212 */ /* 0x000fe200078e33ff */
[----:B------:R-:W-:-:S02]  /*30d0*/  IMAD R79, R2, R79, R62 ;  /* 0x0000004f024f7224 */ /* 0x000fc400078e023e */
[C---:B------:R-:W-:Y:S02]  /*30e0*/  IMAD R85, R2.reuse, R14, R85 ;  /* 0x0000000e02557224 */ /* 0x040fe400078e0255 */
[----:B------:R-:W-:Y:S01]  /*30f0*/  @!P3 IMAD.IADD R77, R77, 0x1, -R2 ;  /* 0x000000014d4db824 */ /* 0x000fe200078e0a02 */
[----:B------:R-:W-:Y:S01]  /*3100*/  ISETP.GT.U32.AND P3, PT, R2, R89, PT ;  /* 0x000000590200720c */ /* 0x000fe20003f64070 */
[----:B------:R-:W-:-:S04]  /*3110*/  IMAD.HI.U32 R8, R8, R6, RZ ;  /* 0x0000000608087227 */ /* 0x000fc800078e00ff */
[--C-:B------:R-:W-:Y:S01]  /*3120*/  @!P2 IMAD.IADD R69, R69, 0x1, -R2.reuse ;  /* 0x000000014545a824 */ /* 0x100fe200078e0a02 */
[C---:B------:R-:W-:Y:S01]  /*3130*/  ISETP.GT.U32.AND P2, PT, R2.reuse, R79, PT ;  /* 0x0000004f0200720c */ /* 0x040fe20003f44070 */
[--C-:B------:R-:W-:Y:S01]  /*3140*/  @!P6 IMAD.IADD R75, R75, 0x1, -R2.reuse ;  /* 0x000000014b4be824 */ /* 0x100fe200078e0a02 */
[C---:B------:R-:W-:Y:S01]  /*3150*/  ISETP.GT.U32.AND P6, PT, R2.reuse, R85, PT ;  /* 0x000000550200720c */ /* 0x040fe20003fc4070 */
[----:B------:R-:W-:Y:S01]  /*3160*/  @!P4 IMAD.IADD R15, R15, 0x1, -R2 ;  /* 0x000000010f0fc824 */ /* 0x000fe200078e0a02 */
[----:B------:R-:W-:Y:S01]  /*3170*/  ISETP.GT.U32.AND P4, PT, R2, R87, PT ;  /* 0x000000570200720c */ /* 0x000fe20003f84070 */
[----:B------:R-:W-:Y:S02]  /*3180*/  IMAD.MOV R8, RZ, RZ, -R8 ;  /* 0x000000ffff087224 */ /* 0x000fe400078e0a08 */
[--C-:B------:R-:W-:Y:S01]  /*3190*/  @!P0 IMAD.IADD R83, R83, 0x1, -R2.reuse ;  /* 0x0000000153538824 */ /* 0x100fe200078e0a02 */
[----:B------:R-:W-:Y:S01]  /*31a0*/  ISETP.GE.AND P0, PT, R68, RZ, PT ;  /* 0x000000ff4400720c */ /* 0x000fe20003f06270 */
[----:B------:R-:W-:Y:S01]  /*31b0*/  @!P1 IMAD.IADD R81, R81, 0x1, -R2 ;  /* 0x0000000151519824 */ /* 0x000fe200078e0a02 */
[----:B------:R-:W-:Y:S01]  /*31c0*/  ISETP.GE.AND P1, PT, R66, RZ, PT ;  /* 0x000000ff4200720c */ /* 0x000fe20003f26270 */
[----:B------:R-:W-:-:S02]  /*31d0*/  IMAD R6, R3, R8, R6 ;  /* 0x0000000803067224 */ /* 0x000fc400078e0206 */
[--C-:B------:R-:W-:Y:S02]  /*31e0*/  @!P3 IMAD.IADD R89, R89, 0x1, -R2.reuse ;  /* 0x000000015959b824 */ /* 0x100fe400078e0a02 */
[--C-:B------:R-:W-:Y:S01]  /*31f0*/  @!P2 IMAD.IADD R79, R79, 0x1, -R2.reuse ;  /* 0x000000014f4fa824 */ /* 0x100fe200078e0a02 */
[----:B------:R-:W-:Y:S01]  /*3200*/  ISETP.GT.U32.AND P3, PT, R3, R6, PT ;  /* 0x000000060300720c */ /* 0x000fe20003f64070 */
[--C-:B------:R-:W-:Y:S01]  /*3210*/  @!P6 IMAD.IADD R85, R85, 0x1, -R2.reuse ;  /* 0x000000015555e824 */ /* 0x100fe200078e0a02 */
[----:B------:R-:W-:Y:S01]  /*3220*/  ISETP.GE.AND P2, PT, R64, RZ, PT ;  /* 0x000000ff4000720c */ /* 0x000fe20003f46270 */
[----:B------:R-:W-:Y:S01]  /*3230*/  @!P4 IMAD.IADD R87, R87, 0x1, -R2 ;  /* 0x000000015757c824 */ /* 0x000fe200078e0a02 */
[----:B------:R-:W-:Y:S01]  /*3240*/  ISETP.GE.AND P6, PT, R70, RZ, PT ;  /* 0x000000ff4600720c */ /* 0x000fe20003fc6270 */
[----:B------:R-:W-:Y:S01]  /*3250*/  @!P0 IMAD.MOV R75, RZ, RZ, -R75 ;  /* 0x000000ffff4b8224 */ /* 0x000fe200078e0a4b */
[----:B------:R-:W-:Y:S01]  /*3260*/  ISETP.GE.AND P4, PT, R72, RZ, PT ;  /* 0x000000ff4800720c */ /* 0x000fe20003f86270 */
[----:B------:R-:W-:Y:S01]  /*3270*/  @!P1 IMAD.MOV R73, RZ, RZ, -R73 ;  /* 0x000000ffff499224 */ /* 0x000fe200078e0a49 */
[C---:B------:R-:W-:Y:S01]  /*3280*/  ISETP.GT.U32.AND P0, PT, R2.reuse, R83, PT ;  /* 0x000000530200720c */ /* 0x040fe20003f04070 */
[----:B------:R-:W-:Y:S01]  /*3290*/  IMAD.MOV.U32 R220, RZ, RZ, R15 ;  /* 0x000000ffffdc7224 */ /* 0x000fe200078e000f */
[C---:B------:R-:W-:Y:S01]  /*32a0*/  ISETP.GT.U32.AND P1, PT, R2.reuse, R81, PT ;  /* 0x000000510200720c */ /* 0x040fe20003f24070 */
[----:B------:R-:W-:Y:S01]  /*32b0*/  @!P5 IMAD.MOV R69, RZ, RZ, -R69 ;  /* 0x000000ffff45d224 */ /* 0x000fe200078e0a45 */
[----:B------:R-:W-:Y:S01]  /*32c0*/  ISETP.GT.U32.AND P5, PT, R2, R85, PT ;  /* 0x000000550200720c */ /* 0x000fe20003fa4070 */
[----:B------:R-:W-:Y:S01]  /*32d0*/  @!P3 IMAD.IADD R6, R6, 0x1, -R3 ;  /* 0x000000010606b824 */ /* 0x000fe200078e0a03 */
[----:B------:R-:W1:Y:S01]  /*32e0*/  LDC.64 R14, c[0x0][0x230] ;  /* 0x00008c00ff0e7b82 */ /* 0x000e620000000a00 */
[----:B------:R-:W-:Y:S01]  /*32f0*/  @!P2 IMAD.MOV R71, RZ, RZ, -R71 ;  /* 0x000000ffff47a224 */ /* 0x000fe200078e0a47 */
[C---:B------:R-:W-:Y:S01]  /*3300*/  ISETP.GT.U32.AND P2, PT, R2.reuse, R79, PT ;  /* 0x0000004f0200720c */ /* 0x040fe20003f44070 */
[----:B------:R-:W-:Y:S01]  /*3310*/  @!P6 IMAD.MOV R220, RZ, RZ, -R220 ;  /* 0x000000ffffdce224 */ /* 0x000fe200078e0adc */
[C---:B------:R-:W-:Y:S01]  /*3320*/  ISETP.GT.U32.AND P6, PT, R2.reuse, R87, PT ;  /* 0x000000570200720c */ /* 0x040fe20003fc4070 */
[----:B------:R-:W-:Y:S01]  /*3330*/  @!P4 IMAD.MOV R77, RZ, RZ, -R77 ;  /* 0x000000ffff4dc224 */ /* 0x000fe200078e0a4d */
[----:B------:R-:W-:Y:S01]  /*3340*/  ISETP.GT.U32.AND P4, PT, R2, R89, PT ;  /* 0x000000590200720c */ /* 0x000fe20003f84070 */
[--C-:B------:R-:W-:Y:S01]  /*3350*/  @!P0 IMAD.IADD R83, R83, 0x1, -R2.reuse ;  /* 0x0000000153538824 */ /* 0x100fe200078e0a02 */
[----:B------:R-:W-:Y:S01]  /*3360*/  ISETP.GT.U32.AND P3, PT, R3, R6, PT ;  /* 0x000000060300720c */ /* 0x000fe20003f64070 */
[--C-:B------:R-:W-:Y:S01]  /*3370*/  @!P1 IMAD.IADD R81, R81, 0x1, -R2.reuse ;  /* 0x0000000151519824 */ /* 0x100fe200078e0a02 */
[----:B------:R-:W-:Y:S01]  /*3380*/  ISETP.GE.AND P0, PT, R78, RZ, PT ;  /* 0x000000ff4e00720c */ /* 0x000fe20003f06270 */
[----:B------:R-:W-:Y:S01]  /*3390*/  @!P5 IMAD.IADD R85, R85, 0x1, -R2 ;  /* 0x000000015555d824 */ /* 0x000fe200078e0a02 */
[----:B------:R-:W-:-:S02]  /*33a0*/  ISETP.GE.AND P1, PT, R76, RZ, PT ;  /* 0x000000ff4c00720c */ /* 0x000fc40003f26270 */
[----:B------:R-:W-:Y:S01]  /*33b0*/  ISETP.GE.AND P5, PT, R58, RZ, PT ;  /* 0x000000ff3a00720c */ /* 0x000fe20003fa6270 */
[--C-:B------:R-:W-:Y:S01]  /*33c0*/  @!P2 IMAD.IADD R79, R79, 0x1, -R2.reuse ;  /* 0x000000014f4fa824 */ /* 0x100fe200078e0a02 */
[----:B------:R-:W-:Y:S01]  /*33d0*/  ISETP.GE.AND P2, PT, R74, RZ, PT ;  /* 0x000000ff4a00720c */ /* 0x000fe20003f46270 */
[--C-:B------:R-:W-:Y:S01]  /*33e0*/  @!P6 IMAD.IADD R87, R87, 0x1, -R2.reuse ;  /* 0x000000015757e824 */ /* 0x100fe200078e0a02 */
[----:B------:R-:W-:Y:S01]  /*33f0*/  ISETP.GE.AND P6, PT, R60, RZ, PT ;  /* 0x000000ff3c00720c */ /* 0x000fe20003fc6270 */
[----:B------:R-:W-:Y:S01]  /*3400*/  @!P4 IMAD.IADD R89, R89, 0x1, -R2 ;  /* 0x000000015959c824 */ /* 0x000fe200078e0a02 */
[----:B------:R-:W-:Y:S01]  /*3410*/  ISETP.GE.AND P4, PT, R56, RZ, PT ;  /* 0x000000ff3800720c */ /* 0x000fe20003f86270 */
[----:B------:R-:W-:Y:S02]  /*3420*/  @!P3 IMAD.IADD R6, R6, 0x1, -R3 ;  /* 0x000000010606b824 */ /* 0x000fe400078e0a03 */
[----:B------:R-:W2:Y:S01]  /*3430*/  LDC.64 R2, c[0x0][0x238] ;  /* 0x00008e00ff027b82 */ /* 0x000ea20000000a00 */
[----:B------:R-:W-:Y:S01]  /*3440*/  @!P0 IMAD.MOV R83, RZ, RZ, -R83 ;  /* 0x000000ffff538224 */ /* 0x000fe200078e0a53 */
[----:B------:R-:W-:Y:S01]  /*3450*/  ISETP.GE.AND P0, PT, R82, RZ, PT ;  /* 0x000000ff5200720c */ /* 0x000fe20003f06270 */
[----:B------:R-:W-:Y:S01]  /*3460*/  @!P1 IMAD.MOV R81, RZ, RZ, -R81 ;  /* 0x000000ffff519224 */ /* 0x000fe200078e0a51 */
[----:B------:R-:W-:Y:S01]  /*3470*/  ISETP.NE.AND P1, PT, R80, RZ, PT ;  /* 0x000000ff5000720c */ /* 0x000fe20003f25270 */
[----:B------:R-:W-:-:S02]  /*3480*/  @!P5 IMAD.MOV R85, RZ, RZ, -R85 ;  /* 0x000000ffff55d224 */ /* 0x000fc400078e0a55 */
[----:B------:R-:W-:Y:S01]  /*3490*/  @!P2 IMAD.MOV R79, RZ, RZ, -R79 ;  /* 0x000000ffff4fa224 */ /* 0x000fe200078e0a4f */
[----:B------:R-:W-:Y:S01]  /*34a0*/  ISETP.NE.AND P2, PT, R84, RZ, PT ;  /* 0x000000ff5400720c */ /* 0x000fe20003f45270 */
[----:B------:R-:W-:Y:S02]  /*34b0*/  @!P6 IMAD.MOV R87, RZ, RZ, -R87 ;  /* 0x000000ffff57e224 */ /* 0x000fe400078e0a57 */
[----:B------:R-:W-:Y:S01]  /*34c0*/  @!P4 IMAD.MOV R89, RZ, RZ, -R89 ;  /* 0x000000ffff59c224 */ /* 0x000fe200078e0a59 */
[C---:B------:R-:W-:Y:S01]  /*34d0*/  SEL R8, R5.reuse, R11, !P2 ;  /* 0x0000000b05087207 */ /* 0x040fe20005000000 */
[----:B-1----:R-:W-:Y:S01]  /*34e0*/  VIADD R11, R14, 0xfffffffb ;  /* 0xfffffffb0e0b7836 */ /* 0x002fe20000000000 */
[C---:B------:R-:W-:Y:S01]  /*34f0*/  SEL R4, R5.reuse, R4, !P2 ;  /* 0x0000000405047207 */ /* 0x040fe20005000000 */
[----:B------:R-:W-:Y:S01]  /*3500*/  @!P0 IMAD.MOV R6, RZ, RZ, -R6 ;  /* 0x000000ffff068224 */ /* 0x000fe200078e0a06 */
[C---:B------:R-:W-:Y:S01]  /*3510*/  SEL R7, R5.reuse, R7, !P2 ;  /* 0x0000000705077207 */ /* 0x040fe20005000000 */
[----:B------:R-:W-:Y:S01]  /*3520*/  IMAD R8, R8, UR5, RZ ;  /* 0x0000000508087c24 */ /* 0x000fe2000f8e02ff */
[----:B------:R-:W-:Y:S01]  /*3530*/  @!P1 LOP3.LUT R6, RZ, R80, RZ, 0x33, !PT ;  /* 0x00000050ff069212 */ /* 0x000fe200078e33ff */
[----:B------:R-:W-:Y:S01]  /*3540*/  IMAD R4, R4, UR5, RZ ;  /* 0x0000000504047c24 */ /* 0x000fe2000f8e02ff */
[----:B------:R-:W-:Y:S01]  /*3550*/  SEL R12, R5, R12, !P2 ;  /* 0x0000000c050c7207 */ /* 0x000fe20005000000 */
[----:B------:R-:W-:Y:S01]  /*3560*/  IMAD R7, R7, UR5, RZ ;  /* 0x0000000507077c24 */ /* 0x000fe2000f8e02ff */
[C---:B------:R-:W-:Y:S01]  /*3570*/  SEL R13, R5.reuse, R13, !P2 ;  /* 0x0000000d050d7207 */ /* 0x040fe20005000000 */
[----:B------:R-:W-:Y:S01]  /*3580*/  IMAD R142, R6, R15, RZ ;  /* 0x0000000f068e7224 */ /* 0x000fe200078e02ff */
[C---:B------:R-:W-:Y:S01]  /*3590*/  SEL R16, R5.reuse, R16, !P2 ;  /* 0x0000001005107207 */ /* 0x040fe20005000000 */
[C---:B--2---:R-:W-:Y:S01]  /*35a0*/  IMAD.SHL.U32 R152, R2.reuse, 0x4, RZ ;  /* 0x0000000402987824 */ /* 0x044fe200078e00ff */
[C---:B------:R-:W-:Y:S01]  /*35b0*/  SEL R17, R5.reuse, R17, !P2 ;  /* 0x0000001105117207 */ /* 0x040fe20005000000 */
[C---:B------:R-:W-:Y:S01]  /*35c0*/  IMAD.SHL.U32 R148, R2.reuse, 0x2, RZ ;  /* 0x0000000202947824 */ /* 0x040fe200078e00ff */
[----:B------:R-:W-:Y:S01]  /*35d0*/  STL [R1+0x2bc], R142 ;  /* 0x0002bc8e01007387 */ /* 0x000fe20000100800 */
[C---:B------:R-:W-:Y:S01]  /*35e0*/  IMAD R150, R2.reuse, 0x3, RZ ;  /* 0x0000000302967824 */ /* 0x040fe200078e02ff */
[C---:B------:R-:W-:Y:S01]  /*35f0*/  SEL R18, R5.reuse, R18, !P2 ;  /* 0x0000001205127207 */ /* 0x040fe20005000000 */
[----:B------:R-:W-:Y:S01]  /*3600*/  IMAD R169, R2, 0xc, RZ ;  /* 0x0000000c02a97824 */ /* 0x000fe200078e02ff */
[----:B------:R-:W-:Y:S01]  /*3610*/  STL [R1+0x250], R152 ;  /* 0x0002509801007387 */ /* 0x000fe20000100800 */
[----:B------:R-:W-:Y:S01]  /*3620*/  IMAD R211, R210, R3, RZ ;  /* 0x00000003d2d37224 */ /* 0x000fe200078e02ff */
[C---:B------:R-:W-:Y:S01]  /*3630*/  SEL R19, R5.reuse, R19, !P2 ;  /* 0x0000001305137207 */ /* 0x040fe20005000000 */
[C---:B------:R-:W-:Y:S01]  /*3640*/  IMAD R154, R2.reuse, 0x5, RZ ;  /* 0x00000005029a7824 */ /* 0x040fe200078e02ff */
[----:B------:R-:W-:Y:S01]  /*3650*/  STL [R1+0x34c], R148 ;  /* 0x00034c9401007387 */ /* 0x000fe20000100800 */
[----:B------:R-:W-:Y:S01]  /*3660*/  IMAD R156, R2, 0x6, RZ ;  /* 0x00000006029c7824 */ /* 0x000fe200078e02ff */
[C---:B------:R-:W-:Y:S01]  /*3670*/  SEL R20, R5.reuse, R20, !P2 ;  /* 0x0000001405147207 */ /* 0x040fe20005000000 */
[----:B------:R-:W-:Y:S01]  /*3680*/  IMAD.SHL.U32 R15, R0, 0x10, RZ ;  /* 0x00000010000f7824 */ /* 0x000fe200078e00ff */
[----:B------:R-:W-:Y:S01]  /*3690*/  STL [R1+0x348], R150 ;  /* 0x0003489601007387 */ /* 0x000fe20000100800 */
[C---:B------:R-:W-:Y:S01]  /*36a0*/  IMAD R185, R2.reuse, 0x14, RZ ;  /* 0x0000001402b97824 */ /* 0x040fe200078e02ff */
[----:B------:R-:W-:Y:S01]  /*36b0*/  SEL R21, R5, R21, !P2 ;  /* 0x0000001505157207 */ /* 0x000fe20005000000 */
[C---:B------:R-:W-:Y:S01]  /*36c0*/  IMAD R159, R2.reuse, 0x7, RZ ;  /* 0x00000007029f7824 */ /* 0x040fe200078e02ff */
[----:B------:R-:W-:Y:S01]  /*36d0*/  STL [R1+0x268], R169 ;  /* 0x000268a901007387 */ /* 0x000fe20000100800 */
[----:B------:R-:W-:Y:S01]  /*36e0*/  IMAD.SHL.U32 R0, R211, 0x4, RZ ;  /* 0x00000004d3007824 */ /* 0x000fe200078e00ff */
[C---:B------:R-:W-:Y:S01]  /*36f0*/  SEL R22, R5.reuse, R22, !P2 ;  /* 0x0000001605167207 */ /* 0x040fe20005000000 */
[C---:B------:R-:W-:Y:S01]  /*3700*/  IMAD R193, R2.reuse, 0x18, RZ ;  /* 0x0000001802c17824 */ /* 0x040fe200078e02ff */
[C---:B------:R-:W-:Y:S01]  /*3710*/  SEL R23, R5.reuse, R23, !P2 ;  /* 0x0000001705177207 */ /* 0x040fe20005000000 */
[----:B------:R-:W-:Y:S01]  /*3720*/  STL [R1+0x344], R154 ;  /* 0x0003449a01007387 */ /* 0x000fe20000100800 */
[C---:B------:R-:W-:Y:S01]  /*3730*/  SEL R24, R5.reuse, R24, !P2 ;  /* 0x0000001805187207 */ /* 0x040fe20005000000 */
[C---:B------:R-:W-:Y:S01]  /*3740*/  IMAD.SHL.U32 R161, R2.reuse, 0x8, RZ ;  /* 0x0000000802a17824 */ /* 0x040fe200078e00ff */
[C---:B------:R-:W-:Y:S01]  /*3750*/  SEL R25, R5.reuse, R25, !P2 ;  /* 0x0000001905197207 */ /* 0x040fe20005000000 */
[----:B------:R-:W-:Y:S01]  /*3760*/  STL [R1+0x340], R156 ;  /* 0x0003409c01007387 */ /* 0x000fe20000100800 */
[C---:B------:R-:W-:Y:S01]  /*3770*/  SEL R26, R5.reuse, R26, !P2 ;  /* 0x0000001a051a7207 */ /* 0x040fe20005000000 */
[C---:B------:R-:W-:Y:S01]  /*3780*/  IMAD R201, R2.reuse, 0x1c, RZ ;  /* 0x0000001c02c97824 */ /* 0x040fe200078e02ff */
        /* <DEDUP_REMOVED lines=43> */
[----:B------:R-:W-:Y:S01]  /*3a40*/  IMAD R140, R2, 0x15, RZ ;  /* 0x00000015028c7824 */ /* 0x000fe200078e02ff */
[C---:B------:R-:W-:Y:S01]  /*3a50*/  SEL R237, R5.reuse, R50, !P2 ;  /* 0x0000003205ed7207 */ /* 0x040fe20005000000 */
[----:B------:R-:W-:Y:S01]  /*3a60*/  IMAD R12, R12, UR5, RZ ;  /* 0x000000050c0c7c24 */ /* 0x000fe2000f8e02ff */
[C---:B------:R-:W-:Y:S01]  /*3a70*/  SEL R236, R5.reuse, R49, !P2 ;  /* 0x0000003105ec7207 */ /* 0x040fe20005000000 */
[----:B------:R-:W-:Y:S01]  /*3a80*/  STL [R1+0x29c], R177 ;  /* 0x00029cb101007387 */ /* 0x000fe20000100800 */
[C---:B------:R-:W-:Y:S01]  /*3a90*/  SEL R235, R5.reuse, R51, !P2 ;  /* 0x0000003305eb7207 */ /* 0x040fe20005000000 */
[C---:B------:R-:W-:Y:S01]  /*3aa0*/  IMAD R189, R2.reuse, 0x16, RZ ;  /* 0x0000001602bd7824 */ /* 0x040fe200078e02ff */
[----:B------:R-:W-:Y:S01]  /*3ab0*/  SEL R234, R5, R53, !P2 ;  /* 0x0000003505ea7207 */ /* 0x000fe20005000000 */
[----:B------:R-:W-:Y:S01]  /*3ac0*/  IMAD R13, R13, UR5, RZ ;  /* 0x000000050d0d7c24 */ /* 0x000fe2000f8e02ff */
[C---:B------:R-:W-:Y:S01]  /*3ad0*/  SEL R233, R5.reuse, R55, !P2 ;  /* 0x0000003705e97207 */ /* 0x040fe20005000000 */
[----:B------:R-:W-:Y:S01]  /*3ae0*/  STL [R1+0x298], R179 ;  /* 0x000298b301007387 */ /* 0x000fe20000100800 */
[C---:B------:R-:W-:Y:S01]  /*3af0*/  SEL R232, R5.reuse, R52, !P2 ;  /* 0x0000003405e87207 */ /* 0x040fe20005000000 */
[----:B------:R-:W-:Y:S01]  /*3b00*/  IMAD R191, R2, 0x17, RZ ;  /* 0x0000001702bf7824 */ /* 0x000fe200078e02ff */
[C---:B------:R-:W-:Y:S01]  /*3b10*/  SEL R231, R5.reuse, R57, !P2 ;  /* 0x0000003905e77207 */ /* 0x040fe20005000000 */
[----:B------:R-:W-:Y:S01]  /*3b20*/  STL [R1+0x294], R181 ;  /* 0x000294b501007387 */ /* 0x000fe20000100800 */
[C---:B------:R-:W-:Y:S01]  /*3b30*/  SEL R230, R5.reuse, R59, !P2 ;  /* 0x0000003b05e67207 */ /* 0x040fe20005000000 */
[----:B------:R-:W-:Y:S01]  /*3b40*/  IMAD R16, R16, UR5, RZ ;  /* 0x0000000510107c24 */ /* 0x000fe2000f8e02ff */
[C---:B------:R-:W-:Y:S01]  /*3b50*/  SEL R229, R5.reuse, R54, !P2 ;  /* 0x0000003605e57207 */ /* 0x040fe20005000000 */
[----:B------:R-:W-:Y:S01]  /*3b60*/  STL [R1+0x290], R183 ;  /* 0x000290b701007387 */ /* 0x000fe20000100800 */
[----:B------:R-:W-:Y:S01]  /*3b70*/  SEL R228, R5, R61, !P2 ;  /* 0x0000003d05e47207 */ /* 0x000fe20005000000 */
[----:B------:R-:W-:Y:S01]  /*3b80*/  IMAD R17, R17, UR5, RZ ;  /* 0x0000000511117c24 */ /* 0x000fe2000f8e02ff */
        /* <DEDUP_REMOVED lines=17> */
[----:B------:R1:W-:Y:S01]  /*3ca0*/  STL [R1+0x2b4], R7 ;  /* 0x0002b40701007387 */ /* 0x0003e20000100800 */
[C---:B------:R-:W-:Y:S01]  /*3cb0*/  SEL R218, R5.reuse, R79, !P2 ;  /* 0x0000004f05da7207 */ /* 0x040fe20005000000 */
[----:B------:R-:W-:Y:S01]  /*3cc0*/  IMAD R22, R22, UR5, RZ ;  /* 0x0000000516167c24 */ /* 0x000fe2000f8e02ff */
[----:B------:R-:W-:Y:S01]  /*3cd0*/  SEL R217, R5, R81, !P2 ;  /* 0x0000005105d97207 */ /* 0x000fe20005000000 */
[----:B------:R-:W-:Y:S01]  /*3ce0*/  IMAD R23, R23, UR5, RZ ;  /* 0x0000000517177c24 */ /* 0x000fe2000f8e02ff */
        /* <DEDUP_REMOVED lines=8> */
[----:B------:R-:W-:Y:S01]  /*3d70*/  SEL R212, R5, R212, !P2 ;  /* 0x000000d405d47207 */ /* 0x000fe20005000000 */
[C---:B------:R-:W-:Y:S01]  /*3d80*/  VIADD R5, R14.reuse, 0xfffffffd ;  /* 0xfffffffd0e057836 */ /* 0x040fe20000000000 */
[----:B------:R-:W-:Y:S01]  /*3d90*/  ISETP.GE.U32.AND P5, PT, R11, 0x7fffffdc, PT ;  /* 0x7fffffdc0b00780c */ /* 0x000fe20003fa6070 */
[----:B------:R-:W-:Y:S01]  /*3da0*/  VIADD R10, R14, 0xffffffff ;  /* 0xffffffff0e0a7836 */ /* 0x000fe20000000000 */
[----:B------:R-:W-:Y:S01]  /*3db0*/  IADD3 R11, P1, R0, UR8, RZ ;  /* 0x00000008000b7c10 */ /* 0x000fe2000ff3e0ff */
[----:B------:R-:W-:Y:S01]  /*3dc0*/  IMAD R28, R28, UR5, RZ ;  /* 0x000000051c1c7c24 */ /* 0x000fe2000f8e02ff */
[----:B------:R-:W-:Y:S01]  /*3dd0*/  ISETP.GE.U32.AND P0, PT, R5, 0x7fffffde, PT ;  /* 0x7fffffde0500780c */ /* 0x000fe20003f06070 */
[----:B------:R-:W-:Y:S01]  /*3de0*/  IMAD R29, R29, UR5, RZ ;  /* 0x000000051d1d7c24 */ /* 0x000fe2000f8e02ff */
[----:B------:R-:W-:Y:S01]  /*3df0*/  LEA.HI.X.SX32 R5, R211, UR9, 0x2, P1 ;  /* 0x00000009d3057c11 */ /* 0x000fe200088f16ff */
[----:B------:R-:W-:Y:S01]  /*3e00*/  IMAD R30, R30, UR5, RZ ;  /* 0x000000051e1e7c24 */ /* 0x000fe2000f8e02ff */
[-C--:B------:R-:W-:Y:S01]  /*3e10*/  LEA R138, P1, R4, R11.reuse, 0x2 ;  /* 0x0000000b048a7211 */ /* 0x080fe200078210ff */
[----:B------:R-:W-:Y:S01]  /*3e20*/  IMAD R31, R31, UR5, RZ ;  /* 0x000000051f1f7c24 */ /* 0x000fe2000f8e02ff */
[C---:B------:R-:W-:Y:S01]  /*3e30*/  LEA R76, P6, R7.reuse, R11, 0x2 ;  /* 0x0000000b074c7211 */ /* 0x040fe200078c10ff */
[----:B------:R-:W-:Y:S01]  /*3e40*/  VIADD R56, R14, 0xfffffffe ;  /* 0xfffffffe0e387836 */ /* 0x000fe20000000000 */
[----:B------:R-:W-:Y:S01]  /*3e50*/  LEA.HI.X.SX32 R139, R4, R5, 0x2, P1 ;  /* 0x00000005048b7211 */ /* 0x000fe200008f16ff */
[----:B------:R-:W-:Y:S01]  /*3e60*/  IMAD R32, R32, UR5, RZ ;  /* 0x0000000520207c24 */ /* 0x000fe2000f8e02ff */
[----:B------:R-:W-:Y:S01]  /*3e70*/  LEA R136, P1, R8, R11, 0x2 ;  /* 0x0000000b08887211 */ /* 0x000fe200078210ff */
[----:B------:R-:W-:Y:S01]  /*3e80*/  IMAD R252, R252, UR5, RZ ;  /* 0x00000005fcfc7c24 */ /* 0x000fe2000f8e02ff */
        /* <DEDUP_REMOVED lines=12> */
[----:B-1----:R-:W-:Y:S01]  /*3f50*/  LEA.HI.X.SX32 R7, R13, R5, 0x2, P1 ;  /* 0x000000050d077211 */ /* 0x002fe200008f16ff */
        /* <DEDUP_REMOVED lines=17> */
[C---:B------:R-:W-:Y:S01]  /*4070*/  LEA R130, P1, R21.reuse, R11, 0x2 ;  /* 0x0000000b15827211 */ /* 0x040fe200078210ff */
[----:B------:R1:W-:Y:S01]  /*4080*/  STL [R1+0x258], R8 ;  /* 0x0002580801007387 */ /* 0x0003e20000100800 */
[----:B------:R-:W-:Y:S01]  /*4090*/  LEA.HI.X.SX32 R69, R20, R5, 0x2, P6 ;  /* 0x0000000514457211 */ /* 0x000fe200030f16ff */
[----:B------:R-:W-:Y:S01]  /*40a0*/  IMAD R236, R236, UR5, RZ ;  /* 0x00000005ecec7c24 */ /* 0x000fe2000f8e02ff */
[C---:B------:R-:W-:Y:S01]  /*40b0*/  LEA R66, P6, R22.reuse, R11, 0x2 ;  /* 0x0000000b16427211 */ /* 0x040fe200078c10ff */
[----:B------:R-:W-:Y:S01]  /*40c0*/  STL [R1+0x24c], R12 ;  /* 0x00024c0c01007387 */ /* 0x000fe20000100800 */
        /* <DEDUP_REMOVED lines=14> */
[----:B------:R-:W-:Y:S01]  /*41b0*/  LEA R62, P6, R26, R11, 0x2 ;  /* 0x0000000b1a3e7211 */ /* 0x000fe200078c10ff */
[----:B------:R-:W-:Y:S01]  /*41c0*/  STL [R1+0x23c], R18 ;  /* 0x00023c1201007387 */ /* 0x000fe20000100800 */
[----:B------:R-:W-:Y:S01]  /*41d0*/  LEA.HI.X.SX32 R127, R25, R5, 0x2, P1 ;  /* 0x00000005197f7211 */ /* 0x000fe200008f16ff */
[----:B------:R-:W-:Y:S01]  /*41e0*/  IMAD R231, R231, UR5, RZ ;  /* 0x00000005e7e77c24 */ /* 0x000fe2000f8e02ff */
[C---:B------:R-:W-:Y:S01]  /*41f0*/  LEA R124, P1, R27.reuse, R11, 0x2 ;  /* 0x0000000b1b7c7211 */ /* 0x040fe200078210ff */
[----:B------:R-:W-:Y:S01]  /*4200*/  STL [R1+0x238], R19 ;  /* 0x0002381301007387 */ /* 0x000fe20000100800 */
[----:B------:R-:W-:Y:S01]  /*4210*/  ISETP.GE.U32.AND P3, PT, R10, 0x7fffffe0, PT ;  /* 0x7fffffe00a00780c */ /* 0x000fe20003f66070 */
[----:B------:R-:W-:Y:S01]  /*4220*/  VIADD R10, R14, 0xfffffffc ;  /* 0xfffffffc0e0a7836 */ /* 0x000fe20000000000 */
[----:B------:R-:W-:Y:S01]  /*4230*/  LEA.HI.X.SX32 R63, R26, R5, 0x2, P6 ;  /* 0x000000051a3f7211 */ /* 0x000fe200030f16ff */
[----:B------:R-:W-:Y:S01]  /*4240*/  STL [R1+0x234], R20 ;  /* 0x0002341401007387 */ /* 0x000fe20000100800 */
[----:B------:R-:W-:Y:S01]  /*4250*/  LEA R60, P6, R28, R11, 0x2 ;  /* 0x0000000b1c3c7211 */ /* 0x000fe200078c10ff */
[----:B------:R-:W-:Y:S01]  /*4260*/  IMAD R230, R230, UR5, RZ ;  /* 0x00000005e6e67c24 */ /* 0x000fe2000f8e02ff */
[----:B------:R-:W-:Y:S01]  /*4270*/  LEA.HI.X.SX32 R125, R27, R5, 0x2, P1 ;  /* 0x000000051b7d7211 */ /* 0x000fe200008f16ff */
[----:B------:R-:W-:Y:S01]  /*4280*/  STL [R1+0x230], R21 ;  /* 0x0002301501007387 */ /* 0x000fe20000100800 */
[----:B------:R-:W-:Y:S01]  /*4290*/  LEA R122, P1, R29, R11, 0x2 ;  /* 0x0000000b1d7a7211 */ /* 0x000fe200078210ff */
[----:B------:R-:W-:Y:S01]  /*42a0*/  IMAD R229, R229, UR5, RZ ;  /* 0x00000005e5e57c24 */ /* 0x000fe2000f8e02ff */
[----:B------:R-:W-:Y:S01]  /*42b0*/  LEA.HI.X.SX32 R61, R28, R5, 0x2, P6 ;  /* 0x000000051c3d7211 */ /* 0x000fe200030f16ff */
[----:B------:R-:W-:Y:S01]  /*42c0*/  STL [R1+0x22c], R22 ;  /* 0x00022c1601007387 */ /* 0x000fe20000100800 */
[----:B------:R-:W-:Y:S01]  /*42d0*/  ISETP.GE.U32.AND P4, PT, R10, 0x7fffffdd, PT ;  /* 0x7fffffdd0a00780c */ /* 0x000fe20003f86070 */
[----:B------:R-:W-:Y:S01]  /*42e0*/  IMAD R10, R33, UR5, RZ ;  /* 0x00000005210a7c24 */ /* 0x000fe2000f8e02ff */
[----:B------:R-:W-:Y:S01]  /*42f0*/  LEA R58, P6, R30, R11, 0x2 ;  /* 0x0000000b1e3a7211 */ /* 0x000fe200078c10ff */
[----:B------:R-:W-:Y:S01]  /*4300*/  STL [R1+0x228], R23 ;  /* 0x0002281701007387 */ /* 0x000fe20000100800 */
[----:B------:R-:W-:Y:S01]  /*4310*/  LEA.HI.X.SX32 R123, R29, R5, 0x2, P1 ;  /* 0x000000051d7b7211 */ /* 0x000fe200008f16ff */
[----:B------:R-:W-:Y:S01]  /*4320*/  IMAD R228, R228, UR5, RZ ;  /* 0x00000005e4e47c24 */ /* 0x000fe2000f8e02ff */
[----:B------:R-:W-:Y:S01]  /*4330*/  LEA R120, P1, R31, R11, 0x2 ;  /* 0x0000000b1f787211 */ /* 0x000fe200078210ff */
[----:B------:R-:W-:Y:S01]  /*4340*/  STL [R1+0x224], R24 ;  /* 0x0002241801007387 */ /* 0x000fe20000100800 */
[----:B------:R-:W-:Y:S01]  /*4350*/  ISETP.GE.U32.AND P2, PT, R56, 0x7fffffdf, PT ;  /* 0x7fffffdf3800780c */ /* 0x000fe20003f46070 */
[----:B------:R-:W-:Y:S01]  /*4360*/  IMAD R227, R227, UR5, RZ ;  /* 0x00000005e3e37c24 */ /* 0x000fe2000f8e02ff */
        /* <DEDUP_REMOVED lines=29> */
[----:B------:R2:W-:Y:S01]  /*4540*/  STL [R1+0x204], R32 ;  /* 0x0002042001007387 */ /* 0x0005e20000100800 */
        /* <DEDUP_REMOVED lines=17> */
[----:B------:R-:W-:Y:S01]  /*4660*/  IMAD.SHL.U32 R4, R142, 0x4, RZ ;  /* 0x000000048e047824 */ /* 0x000fe200078e00ff */
[----:B------:R-:W-:Y:S01]  /*4670*/  LEA.HI.X.SX32 R47, R244, R5, 0x2, P6 ;  /* 0x00000005f42f7211 */ /* 0x000fe200030f16ff */
[----:B------:R3:W-:Y:S01]  /*4680*/  STL [R1+0x200], R10 ;  /* 0x0002000a01007387 */ /* 0x0007e20000100800 */
[----:B------:R-:W-:Y:S01]  /*4690*/  LEA R44, P6, R242, R11, 0x2 ;  /* 0x0000000bf22c7211 */ /* 0x000fe200078c10ff */
[C---:B------:R-:W-:Y:S01]  /*46a0*/  IMAD R158, R2.reuse, 0x24, RZ ;  /* 0x00000024029e7824 */ /* 0x040fe200078e02ff */
[----:B------:R-:W-:Y:S01]  /*46b0*/  LEA.HI.X.SX32 R109, R243, R5, 0x2, P1 ;  /* 0x00000005f36d7211 */ /* 0x000fe200008f16ff */
[----:B------:R4:W-:Y:S01]  /*46c0*/  STL [R1+0x2c0], R4 ;  /* 0x0002c00401007387 */ /* 0x0009e20000100800 */
[C---:B------:R-:W-:Y:S01]  /*46d0*/  LEA R106, P1, R241.reuse, R11, 0x2 ;  /* 0x0000000bf16a7211 */ /* 0x040fe200078210ff */
[----:B------:R-:W-:Y:S01]  /*46e0*/  IMAD R162, R2, 0x2c, RZ ;  /* 0x0000002c02a27824 */ /* 0x000fe200078e02ff */
[----:B------:R-:W-:Y:S01]  /*46f0*/  LEA.HI.X.SX32 R45, R242, R5, 0x2, P6 ;  /* 0x00000005f22d7211 */ /* 0x000fe200030f16ff */
[----:B------:R-:W-:Y:S01]  /*4700*/  IMAD R166, R2, 0x34, RZ ;  /* 0x0000003402a67824 */ /* 0x000fe200078e02ff */
[----:B------:R-:W-:Y:S01]  /*4710*/  LEA R42, P6, R240, R11, 0x2 ;  /* 0x0000000bf02a7211 */ /* 0x000fe200078c10ff */
[C---:B------:R-:W-:Y:S01]  /*4720*/  IMAD R160, R2.reuse, 0x28, RZ ;  /* 0x0000002802a07824 */ /* 0x040fe200078e02ff */
[----:B------:R-:W-:Y:S01]  /*4730*/  LEA.HI.X.SX32 R107, R241, R5, 0x2, P1 ;  /* 0x00000005f16b7211 */ /* 0x000fe200008f16ff */
[C---:B------:R-:W-:Y:S01]  /*4740*/  IMAD R170, R2.reuse, 0x3c, RZ ;  /* 0x0000003c02aa7824 */ /* 0x040fe200078e02ff */
        /* <DEDUP_REMOVED lines=19> */
[----:B-1----:R-:W-:Y:S01]  /*4880*/  IMAD R8, R2, 0x19, RZ ;  /* 0x0000001902087824 */ /* 0x002fe200078e02ff */
        /* <DEDUP_REMOVED lines=15> */
[----:B------:R1:W-:Y:S01]  /*4980*/  STL [R1+0x280], R8 ;  /* 0x0002800801007387 */ /* 0x0003e20000100800 */
[----:B--2---:R-:W-:Y:S01]  /*4990*/  LEA R32, P6, R230, R11, 0x2 ;  /* 0x0000000be6207211 */ /* 0x004fe200078c10ff */
[C---:B------:R-:W-:Y:S01]  /*49a0*/  IMAD R17, R2.reuse, 0x1f, RZ ;  /* 0x0000001f02117824 */ /* 0x040fe200078e02ff */
[----:B------:R-:W-:Y:S01]  /*49b0*/  LEA.HI.X.SX32 R97, R231, R5, 0x2, P1 ;  /* 0x00000005e7617211 */ /* 0x000fe200008f16ff */
[----:B------:R-:W-:Y:S01]  /*49c0*/  STL [R1+0x27c], R197 ;  /* 0x00027cc501007387 */ /* 0x000fe20000100800 */
[C---:B------:R-:W-:Y:S01]  /*49d0*/  LEA R94, P1, R229.reuse, R11, 0x2 ;  /* 0x0000000be55e7211 */ /* 0x040fe200078210ff */
[----:B------:R-:W-:Y:S01]  /*49e0*/  IMAD R196, R2, 0x70, RZ ;  /* 0x0000007002c47824 */ /* 0x000fe200078e02ff */
[----:B------:R-:W-:Y:S01]  /*49f0*/  LEA.HI.X.SX32 R33, R230, R5, 0x2, P6 ;  /* 0x00000005e6217211 */ /* 0x000fe200030f16ff */
[----:B------:R2:W-:Y:S01]  /*4a00*/  STL [R1+0x278], R199 ;  /* 0x000278c701007387 */ /* 0x0005e20000100800 */
[----:B------:R-:W-:Y:S01]  /*4a10*/  LEA R30, P6, R228, R11, 0x2 ;  /* 0x0000000be41e7211 */ /* 0x000fe200078c10ff */
[C---:B------:R-:W-:Y:S01]  /*4a20*/  IMAD R200, R2.reuse, 0x78, RZ ;  /* 0x0000007802c87824 */ /* 0x040fe200078e02ff */
[----:B------:R-:W-:Y:S01]  /*4a30*/  LEA.HI.X.SX32 R95, R229, R5, 0x2, P1 ;  /* 0x00000005e55f7211 */ /* 0x000fe200008f16ff */
[----:B------:R-:W-:Y:S01]  /*4a40*/  IMAD R202, R2, 0x1e, RZ ;  /* 0x0000001e02ca7824 */ /* 0x000fe200078e02ff */
[----:B------:R-:W-:Y:S01]  /*4a50*/  LEA R92, P1, R227, R11, 0x2 ;  /* 0x0000000be35c7211 */ /* 0x000fe200078210ff */
[----:B------:R-:W-:Y:S01]  /*4a60*/  VIADD R16, R14, 0xfffffffa ;  /* 0xfffffffa0e107836 */ /* 0x000fe20000000000 */
[----:B------:R-:W-:Y:S01]  /*4a70*/  LEA.HI.X.SX32 R31, R228, R5, 0x2, P6 ;  /* 0x00000005e41f7211 */ /* 0x000fe200030f16ff */
[----:B------:R-:W-:Y:S01]  /*4a80*/  VIADD R209, R14, 0x1f ;  /* 0x0000001f0ed17836 */ /* 0x000fe20000000000 */
[----:B------:R-:W-:-:S02]  /*4a90*/  LEA R28, P6, R226, R11, 0x2 ;  /* 0x0000000be21c7211 */ /* 0x000fc400078c10ff */
[----:B------:R-:W-:Y:S02]  /*4aa0*/  LEA.HI.X.SX32 R93, R227, R5, 0x2, P1 ;  /* 0x00000005e35d7211 */ /* 0x000fe400008f16ff */
[C---:B------:R-:W-:Y:S02]  /*4ab0*/  LEA R90, P1, R225.reuse, R11, 0x2 ;  /* 0x0000000be15a7211 */ /* 0x040fe400078210ff */
[----:B------:R-:W-:Y:S02]  /*4ac0*/  LEA.HI.X.SX32 R29, R226, R5, 0x2, P6 ;  /* 0x00000005e21d7211 */ /* 0x000fe400030f16ff */
[----:B------:R-:W-:Y:S02]  /*4ad0*/  LEA R26, P6, R224, R11, 0x2 ;  /* 0x0000000be01a7211 */ /* 0x000fe400078c10ff */
[----:B------:R-:W-:Y:S02]  /*4ae0*/  LEA.HI.X.SX32 R91, R225, R5, 0x2, P1 ;  /* 0x00000005e15b7211 */ /* 0x000fe400008f16ff */
        /* <DEDUP_REMOVED lines=22> */
[----:B---3--:R-:W-:Y:S02]  /*4c50*/  LEA R10, P6, R212, R11, 0x2 ;  /* 0x0000000bd40a7211 */ /* 0x008fe400078c10ff */
[----:B------:R-:W-:Y:S02]  /*4c60*/  LEA.HI.X.SX32 R79, R213, R5, 0x2, P1 ;  /* 0x00000005d54f7211 */ /* 0x000fe400008f16ff */
[----:B----4-:R-:W-:-:S02]  /*4c70*/  IADD3 R4, P1, R4, UR6, RZ ;  /* 0x0000000604047c10 */ /* 0x010fc4000ff3e0ff */
[----:B------:R-:W-:Y:S02]  /*4c80*/  LEA.HI.X.SX32 R11, R212, R5, 0x2, P6 ;  /* 0x00000005d40b7211 */ /* 0x000fe400030f16ff */
[----:B------:R-:W-:Y:S02]  /*4c90*/  LEA.HI.X.SX32 R5, R142, UR7, 0x2, P1 ;  /* 0x000000078e057c11 */ /* 0x000fe400088f16ff */
[-C--:B------:R-:W-:Y:S02]  /*4ca0*/  IADD3 R142, P1, R152, R4.reuse, RZ ;  /* 0x00000004988e7210 */ /* 0x080fe40007f3e0ff */
[CC--:B------:R-:W-:Y:S02]  /*4cb0*/  LEA R144, P6, R2.reuse, R4.reuse, 0x3 ;  /* 0x0000000402907211 */ /* 0x0c0fe400078c18ff */
[----:B------:R-:W-:Y:S02]  /*4cc0*/  LEA.HI.X.SX32 R143, R2, R5, 0x2, P1 ;  /* 0x00000005028f7211 */ /* 0x000fe400008f16ff */
[----:B------:R-:W-:-:S02]  /*4cd0*/  IADD3 R146, P1, R169, R4, RZ ;  /* 0x00000004a9927210 */ /* 0x000fc40007f3e0ff */
[-C--:B------:R-:W-:Y:S02]  /*4ce0*/  LEA.HI.X.SX32 R145, R148, R5.reuse, 0x2, P6 ;  /* 0x0000000594917211 */ /* 0x080fe400030f16ff */
[-C--:B------:R-:W-:Y:S02]  /*4cf0*/  LEA.HI.X.SX32 R147, R150, R5.reuse, 0x2, P1 ;  /* 0x0000000596937211 */ /* 0x080fe400008f16ff */
[-C--:B------:R-:W-:Y:S02]  /*4d00*/  IADD3 R150, P1, R185, R4.reuse, RZ ;  /* 0x00000004b9967210 */ /* 0x080fe40007f3e0ff */
[-C--:B------:R-:W-:Y:S02]  /*4d10*/  LEA R148, P6, R2, R4.reuse, 0x4 ;  /* 0x0000000402947211 */ /* 0x080fe400078c20ff */
[----:B------:R-:W-:Y:S02]  /*4d20*/  LEA.HI.X.SX32 R151, R154, R5, 0x2, P1 ;  /* 0x000000059a977211 */ /* 0x000fe400008f16ff */
[----:B------:R-:W-:-:S02]  /*4d30*/  IADD3 R154, P1, R201, R4, RZ ;  /* 0x00000004c99a7210 */ /* 0x000fc40007f3e0ff */
[-C--:B------:R-:W-:Y:S02]  /*4d40*/  LEA.HI.X.SX32 R149, R152, R5.reuse, 0x2, P6 ;  /* 0x0000000598957211 */ /* 0x080fe400030f16ff */
[-C--:B------:R-:W-:Y:S02]  /*4d50*/  LEA.HI.X.SX32 R155, R159, R5.reuse, 0x2, P1 ;  /* 0x000000059f9b7211 */ /* 0x080fe400008f16ff */
[-C--:B------:R-:W-:Y:S02]  /*4d60*/  IADD3 R158, P1, R158, R4.reuse, RZ ;  /* 0x000000049e9e7210 */ /* 0x080fe40007f3e0ff */
[-C--:B------:R-:W-:Y:S02]  /*4d70*/  IADD3 R152, P6, R193, R4.reuse, RZ ;  /* 0x00000004c1987210 */ /* 0x080fe40007fde0ff */
[----:B------:R-:W-:Y:S02]  /*4d80*/  LEA.HI.X.SX32 R159, R163, R5, 0x2, P1 ;  /* 0x00000005a39f7211 */ /* 0x000fe400008f16ff */
[----:B------:R-:W-:-:S02]  /*4d90*/  IADD3 R162, P1, R162, R4, RZ ;  /* 0x00000004a2a27210 */ /* 0x000fc40007f3e0ff */
[-C--:B------:R-:W-:Y:S02]  /*4da0*/  LEA.HI.X.SX32 R153, R156, R5.reuse, 0x2, P6 ;  /* 0x000000059c997211 */ /* 0x080fe400030f16ff */
[-C--:B------:R-:W-:Y:S01]  /*4db0*/  LEA.HI.X.SX32 R163, R141, R5.reuse, 0x2, P1 ;  /* 0x000000058da37211 */ /* 0x080fe200008f16ff */
[C---:B------:R-:W-:Y:S01]  /*4dc0*/  IMAD R141, R2.reuse, 0x1d, RZ ;  /* 0x0000001d028d7824 */ /* 0x040fe200078e02ff */
[-C--:B------:R-:W-:Y:S02]  /*4dd0*/  LEA R156, P6, R2, R4.reuse, 0x5 ;  /* 0x00000004029c7211 */ /* 0x080fe400078c28ff */
[----:B------:R-:W-:Y:S02]  /*4de0*/  IADD3 R166, P1, R166, R4, RZ ;  /* 0x00000004a6a67210 */ /* 0x000fe40007f3e0ff */
[-C--:B------:R-:W-:Y:S01]  /*4df0*/  LEA.HI.X.SX32 R157, R161, R5.reuse, 0x2, P6 ;  /* 0x00000005a19d7211 */ /* 0x080fe200030f16ff */
[----:B------:R3:W-:Y:S01]  /*4e00*/  STL [R1+0x274], R141 ;  /* 0x0002748d01007387 */ /* 0x0007e20000100800 */
[----:B------:R-:W-:-:S02]  /*4e10*/  LEA.HI.X.SX32 R167, R171, R5, 0x2, P1 ;  /* 0x00000005aba77211 */ /* 0x000fc400008f16ff */
[-C--:B------:R-:W-:Y:S01]  /*4e20*/  IADD3 R160, P6, R160, R4.reuse, RZ ;  /* 0x00000004a0a07210 */ /* 0x080fe20007fde0ff */
[----:B------:R-:W-:Y:S01]  /*4e30*/  STL [R1+0x270], R202 ;  /* 0x000270ca01007387 */ /* 0x000fe20000100800 */
[-C--:B------:R-:W-:Y:S02]  /*4e40*/  IADD3 R170, P1, R170, R4.reuse, RZ ;  /* 0x00000004aaaa7210 */ /* 0x080fe40007f3e0ff */
[-C--:B------:R-:W-:Y:S01]  /*4e50*/  LEA.HI.X.SX32 R161, R165, R5.reuse, 0x2, P6 ;  /* 0x00000005a5a17211 */ /* 0x080fe200030f16ff */
[----:B------:R4:W-:Y:S01]  /*4e60*/  STL [R1+0x26c], R17 ;  /* 0x00026c1101007387 */ /* 0x0009e20000100800 */
[----:B------:R-:W-:Y:S02]  /*4e70*/  LEA.HI.X.SX32 R171, R175, R5, 0x2, P1 ;  /* 0x00000005afab7211 */ /* 0x000fe400008f16ff */
[-C--:B------:R-:W-:Y:S02]  /*4e80*/  IADD3 R164, P6, R164, R4.reuse, RZ ;  /* 0x00000004a4a47210 */ /* 0x080fe40007fde0ff */
[----:B------:R-:W-:-:S02]  /*4e90*/  IADD3 R174, P1, R174, R4, RZ ;  /* 0x00000004aeae7210 */ /* 0x000fc40007f3e0ff */
[-C--:B------:R-:W-:Y:S02]  /*4ea0*/  LEA.HI.X.SX32 R165, R169, R5.reuse, 0x2, P6 ;  /* 0x00000005a9a57211 */ /* 0x080fe400030f16ff */
[-C--:B------:R-:W-:Y:S02]  /*4eb0*/  LEA.HI.X.SX32 R175, R179, R5.reuse, 0x2, P1 ;  /* 0x00000005b3af7211 */ /* 0x080fe400008f16ff */
[-C--:B------:R-:W-:Y:S02]  /*4ec0*/  IADD3 R168, P6, R168, R4.reuse, RZ ;  /* 0x00000004a8a87210 */ /* 0x080fe40007fde0ff */
[----:B------:R-:W-:Y:S02]  /*4ed0*/  IADD3 R178, P1, R178, R4, RZ ;  /* 0x00000004b2b27210 */ /* 0x000fe40007f3e0ff */
[-C--:B------:R-:W-:Y:S02]  /*4ee0*/  LEA.HI.X.SX32 R169, R172, R5.reuse, 0x2, P6 ;  /* 0x00000005aca97211 */ /* 0x080fe400030f16ff */
[----:B------:R-:W-:-:S02]  /*4ef0*/  LEA.HI.X.SX32 R179, R183, R5, 0x2, P1 ;  /* 0x00000005b7b37211 */ /* 0x000fc400008f16ff */
[-C--:B------:R-:W-:Y:S02]  /*4f00*/  LEA R172, P6, R2, R4.reuse, 0x6 ;  /* 0x0000000402ac7211 */ /* 0x080fe400078c30ff */
[-C--:B------:R-:W-:Y:S02]  /*4f10*/  IADD3 R182, P1, R182, R4.reuse, RZ ;  /* 0x00000004b6b67210 */ /* 0x080fe40007f3e0ff */
[-C--:B------:R-:W-:Y:S02]  /*4f20*/  LEA.HI.X.SX32 R173, R177, R5.reuse, 0x2, P6 ;  /* 0x00000005b1ad7211 */ /* 0x080fe400030f16ff */
[----:B------:R-:W-:Y:S01]  /*4f30*/  LEA.HI.X.SX32 R183, R140, R5, 0x2, P1 ;  /* 0x000000058cb77211 */ /* 0x000fe200008f16ff */
[----:B------:R-:W-:Y:S01]  /*4f40*/  IMAD R140, R2, 0x7c, RZ ;  /* 0x0000007c028c7824 */ /* 0x000fe200078e02ff */
[-C--:B------:R-:W-:Y:S02]  /*4f50*/  IADD3 R176, P6, R176, R4.reuse, RZ ;  /* 0x00000004b0b07210 */ /* 0x080fe40007fde0ff */
[----:B------:R-:W-:-:S02]  /*4f60*/  IADD3 R186, P1, R186, R4, RZ ;  /* 0x00000004baba7210 */ /* 0x000fc40007f3e0ff */
[-C--:B------:R-:W-:Y:S02]  /*4f70*/  LEA.HI.X.SX32 R177, R181, R5.reuse, 0x2, P6 ;  /* 0x00000005b5b17211 */ /* 0x080fe400030f16ff */
[-C--:B------:R-:W-:Y:S02]  /*4f80*/  LEA.HI.X.SX32 R187, R191, R5.reuse, 0x2, P1 ;  /* 0x00000005bfbb7211 */ /* 0x080fe400008f16ff */
[-C--:B------:R-:W-:Y:S02]  /*4f90*/  IADD3 R180, P6, R180, R4.reuse, RZ ;  /* 0x00000004b4b47210 */ /* 0x080fe40007fde0ff */
[-C--:B------:R-:W-:Y:S02]  /*4fa0*/  IADD3 R190, P1, R190, R4.reuse, RZ ;  /* 0x00000004bebe7210 */ /* 0x080fe40007f3e0ff */
[-C--:B------:R-:W-:Y:S02]  /*4fb0*/  LEA.HI.X.SX32 R181, R185, R5.reuse, 0x2, P6 ;  /* 0x00000005b9b57211 */ /* 0x080fe400030f16ff */
[----:B------:R-:W-:Y:S01]  /*4fc0*/  LEA.HI.X.SX32 R191, R8, R5, 0x2, P1 ;  /* 0x0000000508bf7211 */ /* 0x000fe200008f16ff */
[----:B-1----:R-:W-:Y:S01]  /*4fd0*/  VIADD R8, R14, 0xfffffff9 ;  /* 0xfffffff90e087836 */ /* 0x002fe20000000000 */
[----:B------:R-:W-:-:S02]  /*4fe0*/  IADD3 R184, P6, R184, R4, RZ ;  /* 0x00000004b8b87210 */ /* 0x000fc40007fde0ff */
[-C--:B------:R-:W-:Y:S02]  /*4ff0*/  IADD3 R194, P1, R194, R4.reuse, RZ ;  /* 0x00000004c2c27210 */ /* 0x080fe40007f3e0ff */
[-C--:B------:R-:W-:Y:S02]  /*5000*/  LEA.HI.X.SX32 R185, R189, R5.reuse, 0x2, P6 ;  /* 0x00000005bdb97211 */ /* 0x080fe400030f16ff */
[----:B------:R-:W-:Y:S02]  /*5010*/  LEA.HI.X.SX32 R195, R199, R5, 0x2, P1 ;  /* 0x00000005c7c37211 */ /* 0x000fe400008f16ff */
[-C--:B------:R-:W-:Y:S02]  /*5020*/  IADD3 R188, P6, R188, R4.reuse, RZ ;  /* 0x00000004bcbc7210 */ /* 0x080fe40007fde0ff */
[----:B------:R-:W-:Y:S02]  /*5030*/  IADD3 R198, P1, R198, R4, RZ ;  /* 0x00000004c6c67210 */ /* 0x000fe40007f3e0ff */
[----:B------:R-:W-:-:S02]  /*5040*/  LOP3.LUT R15, R15, 0x70, RZ, 0xc0, !PT ;  /* 0x000000700f0f7812 */ /* 0x000fc400078ec0ff */
[-C--:B------:R-:W-:Y:S02]  /*5050*/  LEA.HI.X.SX32 R189, R193, R5.reuse, 0x2, P6 ;  /* 0x00000005c1bd7211 */ /* 0x080fe400030f16ff */
[-C--:B--2---:R-:W-:Y:S01]  /*5060*/  LEA.HI.X.SX32 R199, R141, R5.reuse, 0x2, P1 ;  /* 0x000000058dc77211 */ /* 0x084fe200008f16ff */
[----:B------:R-:W-:Y:S01]  /*5070*/  IMAD R15, R203, 0x80, R15 ;  /* 0x00000080cb0f7824 */ /* 0x000fe200078e020f */
[-C--:B------:R-:W-:Y:S02]  /*5080*/  IADD3 R192, P6, R192, R4.reuse, RZ ;  /* 0x00000004c0c07210 */ /* 0x080fe40007fde0ff */
[----:B------:R-:W-:Y:S01]  /*5090*/  IADD3 R140, P1, R140, R4, RZ ;  /* 0x000000048c8c7210 */ /* 0x000fe20007f3e0ff */
[----:B------:R-:W-:Y:S01]  /*50a0*/  VIADD R208, R15, UR12 ;  /* 0x0000000c0fd07c36 */ /* 0x000fe20008000000 */
[-C--:B------:R-:W-:Y:S02]  /*50b0*/  LEA.HI.X.SX32 R193, R197, R5.reuse, 0x2, P6 ;  /* 0x00000005c5c17211 */ /* 0x080fe400030f16ff */
[----:B---3--:R-:W-:-:S02]  /*50c0*/  LEA.HI.X.SX32 R141, R17, R5, 0x2, P1 ;  /* 0x00000005118d7211 */ /* 0x008fc400008f16ff */
[-C--:B------:R-:W-:Y:S01]  /*50d0*/  IADD3 R196, P6, R196, R4.reuse, RZ ;  /* 0x00000004c4c47210 */ /* 0x080fe20007fde0ff */
[----:B------:R-:W-:Y:S01]  /*50e0*/  @!PT LDS RZ, [RZ] ;  /* 0x00000000fffff984 */ /* 0x000fe20000000800 */
[----:B------:R-:W-:Y:S01]  /*50f0*/  @!PT LDS RZ, [RZ] ;  /* 0x00000000fffff984 */ /* 0x000fe20000000800 */
[----:B------:R-:W-:Y:S01]  /*5100*/  @!PT LDS RZ, [RZ] ;  /* 0x00000000fffff984 */ /* 0x000fe20000000800 */
[----:B------:R1:W-:Y:S01]  /*5110*/  LDGSTS.E [R208+0x18000], desc[UR16][R4.64], !P3 ;  /* 0x1800000004d07fae */ /* 0x0003e2000d921850 */
[----:B------:R-:W-:Y:S01]  /*5120*/  ISETP.GE.U32.AND P1, PT, R8, 0x7fffffda, PT ;  /* 0x7fffffda0800780c */ /* 0x000fe20003f26070 */
[----:B------:R-:W-:Y:S01]  /*5130*/  VIADD R8, R14, 0xfffffff7 ;  /* 0xfffffff70e087836 */ /* 0x000fe20000000000 */
[-C--:B------:R-:W-:Y:S01]  /*5140*/  LEA.HI.X.SX32 R197, R201, R5.reuse, 0x2, P6 ;  /* 0x00000005c9c57211 */ /* 0x080fe200030f16ff */
[----:B------:R2:W-:Y:S01]  /*5150*/  LDGSTS.E [R208+0x18004], desc[UR16][R142.64], !P2 ;  /* 0x180040008ed07fae */ /* 0x0005e2000d121850 */
[----:B------:R-:W-:Y:S02]  /*5160*/  IADD3 R200, P6, R200, R4, RZ ;  /* 0x00000004c8c87210 */ /* 0x000fe40007fde0ff */
[----:B------:R-:W-:Y:S01]  /*5170*/  ISETP.GE.U32.AND P2, PT, R8, 0x7fffffd8, PT ;  /* 0x7fffffd80800780c */ /* 0x000fe20003f46070 */
[----:B------:R-:W-:Y:S01]  /*5180*/  VIADD R8, R14, 0xfffffff6 ;  /* 0xfffffff60e087836 */ /* 0x000fe20000000000 */
[----:B------:R-:W-:Y:S01]  /*5190*/  LEA.HI.X.SX32 R201, R202, R5, 0x2, P6 ;  /* 0x00000005cac97211 */ /* 0x000fe200030f16ff */
[----:B------:R3:W-:Y:S01]  /*51a0*/  LDGSTS.E [R208+0x18008], desc[UR16][R144.64], !P0 ;  /* 0x1800800090d07fae */ /* 0x0007e2000c121850 */
[----:B------:R-:W-:Y:S01]  /*51b0*/  ISETP.GE.U32.AND P6, PT, R16, 0x7fffffdb, PT ;  /* 0x7fffffdb1000780c */ /* 0x000fe20003fc6070 */
[----:B------:R-:W-:Y:S01]  /*51c0*/  VIADD R16, R14, 0xfffffff8 ;  /* 0xfffffff80e107836 */ /* 0x000fe20000000000 */
[----:B----4-:R-:W-:Y:S01]  /*51d0*/  LOP3.LUT R17, R15, 0x10, RZ, 0x3c, !PT ;  /* 0x000000100f117812 */ /* 0x010fe200078e3cff */
[----:B------:R-:W-:Y:S01]  /*51e0*/  LDGSTS.E [R208+0x1800c], desc[UR16][R146.64], !P4 ;  /* 0x1800c00092d07fae */ /* 0x000fe2000e121850 */
[----:B------:R-:W-:Y:S01]  /*51f0*/  ISETP.GE.U32.AND P0, PT, R8, 0x7fffffd7, PT ;  /* 0x7fffffd70800780c */ /* 0x000fe20003f06070 */
[----:B------:R-:W-:Y:S01]  /*5200*/  VIADD R8, R14, 0xfffffff5 ;  /* 0xfffffff50e087836 */ /* 0x000fe20000000000 */
[----:B------:R-:W-:Y:S01]  /*5210*/  ISETP.GE.U32.AND P3, PT, R16, 0x7fffffd9, PT ;  /* 0x7fffffd91000780c */ /* 0x000fe20003f66070 */
[----:B------:R-:W-:Y:S01]  /*5220*/  VIADD R207, R17, UR12 ;  /* 0x0000000c11cf7c36 */ /* 0x000fe20008000000 */
[----:B------:R4:W-:Y:S01]  /*5230*/  STL [R1+0x384], R17 ;  /* 0x0003841101007387 */ /* 0x0009e20000100800 */
[----:B------:R-:W-:Y:S01]  /*5240*/  VIADD R16, R14, 0xfffffff4 ;  /* 0xfffffff40e107836 */ /* 0x000fe20000000000 */
[----:B------:R-:W-:Y:S01]  /*5250*/  ISETP.GE.U32.AND P4, PT, R8, 0x7fffffd6, PT ;  /* 0x7fffffd60800780c */ /* 0x000fe20003f86070 */
[----:B------:R-:W-:Y:S01]  /*5260*/  VIADD R8, R14, 0xfffffff3 ;  /* 0xfffffff30e087836 */ /* 0x000fe20000000000 */
[----:B------:R-:W-:Y:S01]  /*5270*/  LDGSTS.E [R207+0x18000], desc[UR16][R148.64], !P5 ;  /* 0x1800000094cf7fae */ /* 0x000fe2000e921850 */
[----:B------:R-:W-:-:S02]  /*5280*/  LOP3.LUT R202, R15, 0x60, RZ, 0x3c, !PT ;  /* 0x000000600fca7812 */ /* 0x000fc400078e3cff */
[----:B------:R-:W-:Y:S01]  /*5290*/  ISETP.GE.U32.AND P5, PT, R16, 0x7fffffd5, PT ;  /* 0x7fffffd51000780c */ /* 0x000fe20003fa6070 */
[----:B------:R-:W-:Y:S01]  /*52a0*/  LDGSTS.E [R207+0x18004], desc[UR16][R150.64], !P6 ;  /* 0x1800400096cf7fae */ /* 0x000fe2000f121850 */
[----:B------:R-:W-:Y:S01]  /*52b0*/  ISETP.GE.U32.AND P6, PT, R8, 0x7fffffd4, PT ;  /* 0x7fffffd40800780c */ /* 0x000fe20003fc6070 */
[C---:B------:R-:W-:Y:S01]  /*52c0*/  VIADD R8, R14.reuse, 0xfffffff2 ;  /* 0xfffffff20e087836 */ /* 0x040fe20000000000 */
[----:B----4-:R-:W-:Y:S01]  /*52d0*/  LOP3.LUT R17, R15, 0x20, RZ, 0x3c, !PT ;  /* 0x000000200f117812 */ /* 0x010fe200078e3cff */
[----:B------:R-:W-:Y:S01]  /*52e0*/  LDGSTS.E [R207+0x18008], desc[UR16][R152.64], !P1 ;  /* 0x1800800098cf7fae */ /* 0x000fe2000c921850 */
[----:B------:R-:W-:Y:S02]  /*52f0*/  VIADD R16, R14, 0xfffffff0 ;  /* 0xfffffff00e107836 */ /* 0x000fe40000000000 */
[----:B------:R-:W-:Y:S01]  /*5300*/  ISETP.GE.U32.AND P1, PT, R8, 0x7fffffd3, PT ;  /* 0x7fffffd30800780c */ /* 0x000fe20003f26070 */
[----:B------:R-:W-:Y:S01]  /*5310*/  VIADD R8, R14, 0xfffffff1 ;  /* 0xfffffff10e087836 */ /* 0x000fe20000000000 */
[----:B------:R-:W-:Y:S01]  /*5320*/  LDGSTS.E [R207+0x1800c], desc[UR16][R154.64], !P3 ;  /* 0x1800c0009acf7fae */ /* 0x000fe2000d921850 */
[----:B------:R-:W-:-:S03]  /*5330*/  VIADD R206, R17, UR12 ;  /* 0x0000000c11ce7c36 */ /* 0x000fc60008000000 */
[----:B------:R-:W-:Y:S01]  /*5340*/  ISETP.GE.U32.AND P3, PT, R8, 0x7fffffd2, PT ;  /* 0x7fffffd20800780c */ /* 0x000fe20003f66070 */
[----:B------:R-:W-:Y:S01]  /*5350*/  VIADD R8, R14, 0xffffffef ;  /* 0xffffffef0e087836 */ /* 0x000fe20000000000 */
[----:B------:R-:W-:Y:S01]  /*5360*/  LDGSTS.E [R206+0x18000], desc[UR16][R156.64], !P2 ;  /* 0x180000009cce7fae */ /* 0x000fe2000d121850 */
[----:B------:R-:W-:Y:S01]  /*5370*/  ISETP.GE.U32.AND P2, PT, R16, 0x7fffffd1, PT ;  /* 0x7fffffd11000780c */ /* 0x000fe20003f46070 */
[----:B------:R-:W-:Y:S02]  /*5380*/  VIADD R16, R14, 0xffffffec ;  /* 0xffffffec0e107836 */ /* 0x000fe40000000000 */
[----:B------:R-:W-:Y:S01]  /*5390*/  LDGSTS.E [R206+0x18004], desc[UR16][R158.64], !P0 ;  /* 0x180040009ece7fae */ /* 0x000fe2000c121850 */
[----:B------:R-:W-:Y:S01]  /*53a0*/  ISETP.GE.U32.AND P0, PT, R8, 0x7fffffd0, PT ;  /* 0x7fffffd00800780c */ /* 0x000fe20003f06070 */
[----:B------:R-:W-:Y:S02]  /*53b0*/  VIADD R8, R14, 0xffffffee ;  /* 0xffffffee0e087836 */ /* 0x000fe40000000000 */
[----:B------:R4:W-:Y:S04]  /*53c0*/  STL [R1+0x380], R17 ;  /* 0x0003801101007387 */ /* 0x0009e80000100800 */
[----:B------:R-:W-:Y:S01]  /*53d0*/  LDGSTS.E [R206+0x18008], desc[UR16][R160.64], !P4 ;  /* 0x18008000a0ce7fae */ /* 0x000fe2000e121850 */
[----:B------:R-:W-:Y:S01]  /*53e0*/  ISETP.GE.U32.AND P4, PT, R8, 0x7fffffcf, PT ;  /* 0x7fffffcf0800780c */ /* 0x000fe20003f86070 */
[----:B------:R-:W-:-:S02]  /*53f0*/  VIADD R8, R14, 0xffffffed ;  /* 0xffffffed0e087836 */ /* 0x000fc40000000000 */
[----:B------:R-:W-:Y:S01]  /*5400*/  LDGSTS.E [R206+0x1800c], desc[UR16][R162.64], !P5 ;  /* 0x1800c000a2ce7fae */ /* 0x000fe2000e921850 */
[----:B----4-:R-:W-:Y:S02]  /*5410*/  LOP3.LUT R17, R15, 0x30, RZ, 0x3c, !PT ;  /* 0x000000300f117812 */ /* 0x010fe400078e3cff */
[----:B------:R-:W-:Y:S01]  /*5420*/  ISETP.GE.U32.AND P5, PT, R8, 0x7fffffce, PT ;  /* 0x7fffffce0800780c */ /* 0x000fe20003fa6070 */
[----:B------:R-:W-:Y:S02]  /*5430*/  VIADD R8, R14, 0xffffffeb ;  /* 0xffffffeb0e087836 */ /* 0x000fe40000000000 */
[----:B------:R-:W-:Y:S01]  /*5440*/  VIADD R205, R17, UR12 ;  /* 0x0000000c11cd7c36 */ /* 0x000fe20008000000 */
[----:B------:R4:W-:Y:S04]  /*5450*/  STL [R1+0x37c], R17 ;  /* 0x00037c1101007387 */ /* 0x0009e80000100800 */
[----:B------:R-:W-:Y:S01]  /*5460*/  LDGSTS.E [R205+0x18000], desc[UR16][R164.64], !P6 ;  /* 0x18000000a4cd7fae */ /* 0x000fe2000f121850 */
[----:B------:R-:W-:Y:S01]  /*5470*/  ISETP.GE.U32.AND P6, PT, R16, 0x7fffffcd, PT ;  /* 0x7fffffcd1000780c */ /* 0x000fe20003fc6070 */
[----:B------:R-:W-:-:S02]  /*5480*/  VIADD R16, R14, 0xffffffe9 ;  /* 0xffffffe90e107836 */ /* 0x000fc40000000000 */
[----:B------:R-:W-:Y:S01]  /*5490*/  LDGSTS.E [R205+0x18004], desc[UR16][R166.64], !P1 ;  /* 0x18004000a6cd7fae */ /* 0x000fe2000c921850 */
[----:B------:R-:W-:Y:S01]  /*54a0*/  ISETP.GE.U32.AND P1, PT, R8, 0x7fffffcc, PT ;  /* 0x7fffffcc0800780c */ /* 0x000fe20003f26070 */
[----:B------:R-:W-:Y:S01]  /*54b0*/  VIADD R8, R14, 0xffffffea ;  /* 0xffffffea0e087836 */ /* 0x000fe20000000000 */
[----:B----4-:R-:W-:Y:S01]  /*54c0*/  LOP3.LUT R17, R15, 0x40, RZ, 0x3c, !PT ;  /* 0x000000400f117812 */ /* 0x010fe200078e3cff */
[----:B------:R-:W-:Y:S03]  /*54d0*/  LDGSTS.E [R205+0x18008], desc[UR16][R168.64], !P3 ;  /* 0x18008000a8cd7fae */ /* 0x000fe6000d921850 */
[----:B------:R-:W-:Y:S01]  /*54e0*/  ISETP.GE.U32.AND P3, PT, R8, 0x7fffffcb, PT ;  /* 0x7fffffcb0800780c */ /* 0x000fe20003f66070 */
[----:B------:R-:W-:Y:S01]  /*54f0*/  VIADD R203, R17, UR12 ;  /* 0x0000000c11cb7c36 */ /* 0x000fe20008000000 */
[----:B------:R-:W-:Y:S01]  /*5500*/  LDGSTS.E [R205+0x1800c], desc[UR16][R170.64], !P2 ;  /* 0x1800c000aacd7fae */ /* 0x000fe2000d121850 */
[----:B------:R-:W-:Y:S01]  /*5510*/  VIADD R8, R14, 0xffffffe8 ;  /* 0xffffffe80e087836 */ /* 0x000fe20000000000 */
[----:B------:R-:W-:Y:S01]  /*5520*/  ISETP.GE.U32.AND P2, PT, R16, 0x7fffffca, PT ;  /* 0x7fffffca1000780c */ /* 0x000fe20003f46070 */
[----:B------:R-:W-:Y:S01]  /*5530*/  VIADD R16, R14, 0xffffffe7 ;  /* 0xffffffe70e107836 */ /* 0x000fe20000000000 */
[----:B------:R-:W-:Y:S02]  /*5540*/  LDGSTS.E [R203+0x18000], desc[UR16][R172.64], !P0 ;  /* 0x18000000accb7fae */ /* 0x000fe4000c121850 */
[----:B------:R-:W-:Y:S01]  /*5550*/  ISETP.GE.U32.AND P0, PT, R8, 0x7fffffc9, PT ;  /* 0x7fffffc90800780c */ /* 0x000fe20003f06070 */
[----:B------:R-:W-:Y:S01]  /*5560*/  VIADD R8, R14, 0xffffffe6 ;  /* 0xffffffe60e087836 */ /* 0x000fe20000000000 */
        /* <DEDUP_REMOVED lines=11> */
[----:B------:R4:W-:Y:S01]  /*5620*/  STL [R1+0x374], R17 ;  /* 0x0003741101007387 */ /* 0x0009e20000100800 */
[----:B------:R-:W-:-:S03]  /*5630*/  VIADD R8, R14, 0xffffffe3 ;  /* 0xffffffe30e087836 */ /* 0x000fc60000000000 */
[----:B------:R-:W-:Y:S01]  /*5640*/  LDGSTS.E [R204+0x18000], desc[UR16][R180.64], !P1 ;  /* 0x18000000b4cc7fae */ /* 0x000fe2000c921850 */
[----:B------:R-:W-:Y:S01]  /*5650*/  ISETP.GE.U32.AND P1, PT, R16, 0x7fffffc5, PT ;  /* 0x7fffffc51000780c */ /* 0x000fe20003f26070 */
[----:B------:R-:W-:Y:S02]  /*5660*/  VIADD R16, R14, 0xffffffe2 ;  /* 0xffffffe20e107836 */ /* 0x000fe40000000000 */
[----:B------:R-:W-:Y:S01]  /*5670*/  LDGSTS.E [R204+0x18004], desc[UR16][R182.64], !P3 ;  /* 0x18004000b6cc7fae */ /* 0x000fe2000d921850 */
[----:B------:R-:W-:Y:S01]  /*5680*/  ISETP.GE.U32.AND P3, PT, R8, 0x7fffffc4, PT ;  /* 0x7fffffc40800780c */ /* 0x000fe20003f66070 */
[----:B----4-:R-:W4:Y:S02]  /*5690*/  LDC R17, c[0x0][0x230] ;  /* 0x00008c00ff117b82 */ /* 0x010f240000000800 */
[----:B------:R-:W-:Y:S01]  /*56a0*/  LDGSTS.E [R204+0x18008], desc[UR16][R184.64], !P2 ;  /* 0x18008000b8cc7fae */ /* 0x000fe2000d121850 */
[----:B------:R-:W-:-:S03]  /*56b0*/  ISETP.GT.AND P2, PT, R209, 0x1f, PT ;  /* 0x0000001fd100780c */ /* 0x000fc60003f44270 */
[----:B------:R-:W-:Y:S01]  /*56c0*/  LDGSTS.E [R204+0x1800c], desc[UR16][R186.64], !P0 ;  /* 0x1800c000bacc7fae */ /* 0x000fe2000c121850 */
[----:B------:R-:W-:Y:S02]  /*56d0*/  SEL R8, RZ, 0x4, !P2 ;  /* 0x00000004ff087807 */ /* 0x000fe40005000000 */
[----:B------:R-:W-:Y:S01]  /*56e0*/  ISETP.GE.AND P0, PT, R210, R14, PT ;  /* 0x0000000ed200720c */ /* 0x000fe20003f06270 */
[----:B------:R5:W-:Y:S01]  /*56f0*/  STL [R1+0x370], R202 ;  /* 0x000370ca01007387 */ /* 0x000be20000100800 */
[----:B------:R-:W-:Y:S01]  /*5700*/  ISETP.GE.U32.AND P2, PT, R16, 0x7fffffc3, PT ;  /* 0x7fffffc31000780c */ /* 0x000fe20003f46070 */
[----:B------:R-:W-:Y:S01]  /*5710*/  VIADD R16, R14, 0xffffffe1 ;  /* 0xffffffe10e107836 */ /* 0x000fe20000000000 */
[----:B------:R-:W-:Y:S01]  /*5720*/  SEL R8, R8, RZ, !P0 ;  /* 0x000000ff08087207 */ /* 0x000fe20004000000 */
[----:B------:R-:W-:Y:S02]  /*5730*/  VIADD R210, R14, 0xffffffe0 ;  /* 0xffffffe00ed27836 */ /* 0x000fe40000000000 */
[----:B------:R-:W3:Y:S01]  /*5740*/  LDL R14, [R1+0x254] ;  /* 0x00025400010e7983 */ /* 0x000ee20000100800 */
[----:B------:R-:W-:Y:S01]  /*5750*/  ISETP.NE.U32.AND P0, PT, R8, RZ, PT ;  /* 0x000000ff0800720c */ /* 0x000fe20003f05070 */
[----:B-----5:R-:W-:-:S05]  /*5760*/  VIADD R202, R202, UR12 ;  /* 0x0000000ccaca7c36 */ /* 0x020fca0008000000 */
[----:B------:R-:W-:Y:S01]  /*5770*/  LDGSTS.E [R202+0x18000], desc[UR16][R188.64], !P4 ;  /* 0x18000000bcca7fae */ /* 0x000fe2000e121850 */
[----:B------:R-:W-:Y:S01]  /*5780*/  ISETP.GE.U32.AND P4, PT, R16, 0x7fffffc2, PT ;  /* 0x7fffffc21000780c */ /* 0x000fe20003f86070 */
[----:B----4-:R-:W-:Y:S01]  /*5790*/  VIADD R16, R17, 0xffffffdf ;  /* 0xffffffdf11107836 */ /* 0x010fe20000000000 */
[----:B------:R-:W-:Y:S01]  /*57a0*/  LOP3.LUT R17, R15, 0x70, RZ, 0x3c, !PT ;  /* 0x000000700f117812 */ /* 0x000fe200078e3cff */
[----:B------:R-:W-:Y:S03]  /*57b0*/  LDGSTS.E [R202+0x18004], desc[UR16][R190.64], !P5 ;  /* 0x18004000beca7fae */ /* 0x000fe6000e921850 */
[----:B------:R-:W-:Y:S01]  /*57c0*/  ISETP.GE.U32.AND P5, PT, R16, 0x7fffffc0, PT ;  /* 0x7fffffc01000780c */ /* 0x000fe20003fa6070 */
[----:B------:R-:W-:Y:S01]  /*57d0*/  LDGSTS.E [R202+0x18008], desc[UR16][R192.64], !P6 ;  /* 0x18008000c0ca7fae */ /* 0x000fe2000f121850 */
[----:B------:R-:W-:-:S03]  /*57e0*/  ISETP.GE.U32.AND P6, PT, R210, 0x7fffffc1, PT ;  /* 0x7fffffc1d200780c */ /* 0x000fc60003fc6070 */
[----:B------:R4:W-:Y:S04]  /*57f0*/  STL [R1+0x364], R17 ;  /* 0x0003641101007387 */ /* 0x0009e80000100800 */
[----:B------:R-:W-:Y:S01]  /*5800*/  LDGSTS.E [R202+0x1800c], desc[UR16][R194.64], !P1 ;  /* 0x1800c000c2ca7fae */ /* 0x000fe2000c921850 */
[----:B----4-:R-:W-:-:S05]  /*5810*/  VIADD R17, R17, UR12 ;  /* 0x0000000c11117c36 */ /* 0x010fca0008000000 */
[----:B------:R-:W-:Y:S04]  /*5820*/  LDGSTS.E [R17+0x18000], desc[UR16][R196.64], !P3 ;  /* 0x18000000c4117fae */ /* 0x000fe8000d921850 */
[----:B------:R-:W-:Y:S04]  /*5830*/  LDGSTS.E [R17+0x18004], desc[UR16][R198.64], !P2 ;  /* 0x18004000c6117fae */ /* 0x000fe8000d121850 */
[----:B------:R-:W-:Y:S04]  /*5840*/  LDGSTS.E [R17+0x18008], desc[UR16][R200.64], !P4 ;  /* 0x18008000c8117fae */ /* 0x000fe8000e121850 */
[----:B------:R-:W-:Y:S04]  /*5850*/  LDGSTS.E [R17+0x1800c], desc[UR16][R140.64], !P6 ;  /* 0x1800c0008c117fae */ /* 0x000fe8000f121850 */
[----:B------:R-:W0:Y:S01]  /*5860*/  LDGDEPBAR ;  /* 0x00000000000079af */ /* 0x000e220000000000 */
[----:B------:R-:W-:-:S04]  /*5870*/  IMAD.SHL.U32 R16, R2, 0x20, RZ ;  /* 0x0000002002107824 */ /* 0x000fc800078e00ff */
[----:B-1----:R-:W-:-:S04]  /*5880*/  IMAD.WIDE R4, R16, 0x4, R4 ;  /* 0x0000000410047825 */ /* 0x002fc800078e0204 */
[----:B--2---:R-:W-:-:S04]  /*5890*/  IMAD.WIDE R142, R16, 0x4, R142 ;  /* 0x00000004108e7825 */ /* 0x004fc800078e028e */
[----:B---3--:R-:W-:Y:S01]  /*58a0*/  IMAD.WIDE R144, R16, 0x4, R144 ;  /* 0x0000000410907825 */ /* 0x008fe200078e0290 */
[----:B------:R-:W-:-:S03]  /*58b0*/  LOP3.LUT R8, R14, 0x40, RZ, 0x3c, !PT ;  /* 0x000000400e087812 */ /* 0x000fc600078e3cff */
[----:B------:R-:W-:-:S05]  /*58c0*/  VIADD R14, R14, UR12 ;  /* 0x0000000c0e0e7c36 */ /* 0x000fca0008000000 */
[----:B------:R-:W-:Y:S04]  /*58d0*/  LDGSTS.E [R14], desc[UR16][R138.64], P0 ;  /* 0x000000008a0e7fae */ /* 0x000fe80008121850 */
[----:B------:R-:W-:Y:S04]  /*58e0*/  LDGSTS.E [R14+0x400], desc[UR16][R136.64], P0 ;  /* 0x00400000880e7fae */ /* 0x000fe80008121850 */
        /* <DEDUP_REMOVED lines=24> */
[----:B------:R1:W-:Y:S04]  /*5a70*/  STL [R1+0x360], R8 ;  /* 0x0003600801007387 */ /* 0x0003e80000100800 */
[----:B------:R-:W-:Y:S04]  /*5a80*/  LDGSTS.E [R14+0x6800], desc[UR16][R88.64], P0 ;  /* 0x06800000580e7fae */ /* 0x000fe80008121850 */
[----:B------:R-:W-:Y:S01]  /*5a90*/  LDGSTS.E [R14+0x6c00], desc[UR16][R86.64], P0 ;  /* 0x06c00000560e7fae */ /* 0x000fe20008121850 */
[----:B-1----:R-:W-:-:S03]  /*5aa0*/  VIADD R8, R8, UR12 ;  /* 0x0000000c08087c36 */ /* 0x002fc60008000000 */
        /* <DEDUP_REMOVED lines=36> */
[----:B------:R-:W0:Y:S01]  /*5cf0*/  LDGDEPBAR ;  /* 0x00000000000079af */ /* 0x000e220000000000 */
[----:B------:R-:W-:Y:S06]  /*5d00*/  BAR.SYNC.DEFER_BLOCKING 0x0 ;  /* 0x0000000000007b1d */ /* 0x000fec0000010000 */
[----:B------:R-:W-:Y:S01]  /*5d10*/  @!PT LDS RZ, [RZ] ;  /* 0x00000000fffff984 */ /* 0x000fe20000000800 */
[----:B------:R-:W-:Y:S01]  /*5d20*/  @!PT LDS RZ, [RZ] ;  /* 0x00000000fffff984 */ /* 0x000fe20000000800 */
[----:B------:R-:W-:Y:S01]  /*5d30*/  @!PT LDS RZ, [RZ] ;  /* 0x00000000fffff984 */ /* 0x000fe20000000800 */
[----:B------:R1:W-:Y:S02]  /*5d40*/  LDGSTS.E [R208+0x1c000], desc[UR16][R4.64], !P5 ;  /* 0x1c00000004d07fae */ /* 0x0003e4000e921850 */
[----:B-1----:R-:W1:Y:S08]  /*5d50*/  LDC R5, c[0x0][0x230] ;  /* 0x00008c00ff057b82 */ /* 0x002e700000000800 */
[----:B------:R-:W2:Y:S01]  /*5d60*/  LDC R4, c[0x0][0x230] ;  /* 0x00008c00ff047b82 */ /* 0x000ea20000000800 */
[----:B-1----:R-:W-:-:S05]  /*5d70*/  VIADD R5, R5, 0xffffffdd ;  /* 0xffffffdd05057836 */ /* 0x002fca0000000000 */
[----:B------:R-:W-:Y:S02]  /*5d80*/  ISETP.GE.U32.AND P1, PT, R5, 0x7fffffbe, PT ;  /* 0x7fffffbe0500780c */ /* 0x000fe40003f26070 */
[----:B------:R-:W1:Y:S01]  /*5d90*/  LDC R5, c[0x0][0x230] ;  /* 0x00008c00ff057b82 */ /* 0x000e620000000800 */
[----:B--2---:R-:W-:-:S05]  /*5da0*/  VIADD R4, R4, 0xffffffde ;  /* 0xffffffde04047836 */ /* 0x004fca0000000000 */
[----:B------:R-:W-:Y:S02]  /*5db0*/  ISETP.GE.U32.AND P0, PT, R4, 0x7fffffbf, PT ;  /* 0x7fffffbf0400780c */ /* 0x000fe40003f06070 */
[----:B------:R-:W2:Y:S01]  /*5dc0*/  LDC R4, c[0x0][0x230] ;  /* 0x00008c00ff047b82 */ /* 0x000ea20000000800 */
[----:B------:R-:W-:-:S10]  /*5dd0*/  IMAD.WIDE R146, R16, 0x4, R146 ;  /* 0x0000000410927825 */ /* 0x000fd400078e0292 */
[----:B------:R-:W-:Y:S04]  /*5de0*/  LDGSTS.E [R208+0x1c004], desc[UR16][R142.64], !P0 ;  /* 0x1c0040008ed07fae */ /* 0x000fe8000c121850 */
[----:B------:R3:W-:Y:S01]  /*5df0*/  LDGSTS.E [R208+0x1c008], desc[UR16][R144.64], !P1 ;  /* 0x1c00800090d07fae */ /* 0x0007e2000c921850 */
[----:B-1----:R-:W-:-:S05]  /*5e00*/  VIADD R5, R5, 0xffffffdb ;  /* 0xffffffdb05057836 */ /* 0x002fca0000000000 */
[----:B------:R-:W-:Y:S02]  /*5e10*/  ISETP.GE.U32.AND P3, PT, R5, 0x7fffffbc, PT ;  /* 0x7fffffbc0500780c */ /* 0x000fe40003f66070 */
[----:B------:R-:W1:Y:S01]  /*5e20*/  LDC R5, c[0x0][0x230] ;  /* 0x00008c00ff057b82 */ /* 0x000e620000000800 */
[----:B--2---:R-:W-:-:S05]  /*5e30*/  VIADD R4, R4, 0xffffffdc ;  /* 0xffffffdc04047836 */ /* 0x004fca0000000000 */
[----:B------:R-:W-:Y:S02]  /*5e40*/  ISETP.GE.U32.AND P2, PT, R4, 0x7fffffbd, PT ;  /* 0x7fffffbd0400780c */ /* 0x000fe40003f46070 */
[----:B------:R-:W2:Y:S08]  /*5e50*/  LDC R4, c[0x0][0x230] ;  /* 0x00008c00ff047b82 */ /* 0x000eb00000000800 */
[----:B---3--:R-:W3:Y:S03]  /*5e60*/  LDC R145, c[0x0][0x230] ;  /* 0x00008c00ff917b82 */ /* 0x008ee60000000800 */
[----:B------:R4:W-:Y:S01]  /*5e70*/  LDGSTS.E [R208+0x1c00c], desc[UR16][R146.64], !P2 ;  /* 0x1c00c00092d07fae */ /* 0x0009e2000d121850 */
[----:B-1----:R-:W-:-:S04]  /*5e80*/  VIADD R5, R5, 0xffffffda ;  /* 0xffffffda05057836 */ /* 0x002fc80000000000 */
[----:B------:R-:W1:Y:S01]  /*5e90*/  LDC R144, c[0x0][0x230] ;  /* 0x00008c00ff907b82 */ /* 0x000e620000000800 */
[----:B------:R-:W-:Y:S02]  /*5ea0*/  ISETP.GE.U32.AND P4, PT, R5, 0x7fffffbb, PT ;  /* 0x7fffffbb0500780c */ /* 0x000fe40003f86070 */
[----:B------:R-:W5:Y:S01]  /*5eb0*/  S2R R5, SR_TID.X ;  /* 0x0000000000057919 */ /* 0x000f620000002100 */
[----:B--2---:R-:W-:-:S04]  /*5ec0*/  VIADD R4, R4, 0xffffffd9 ;  /* 0xffffffd904047836 */ /* 0x004fc80000000000 */
[----:B----4-:R-:W2:Y:S01]  /*5ed0*/  LDC R147, c[0x0][0x230] ;  /* 0x00008c00ff937b82 */ /* 0x010ea20000000800 */
[----:B------:R-:W-:-:S07]  /*5ee0*/  ISETP.GE.U32.AND P6, PT, R4, 0x7fffffba, PT ;  /* 0x7fffffba0400780c */ /* 0x000fce0003fc6070 */
[----:B------:R-:W4:Y:S01]  /*5ef0*/  LDC R4, c[0x0][0x230] ;  /* 0x00008c00ff047b82 */ /* 0x000f220000000800 */
[----:B------:R-:W-:-:S04]  /*5f00*/  IMAD.WIDE R148, R16, 0x4, R148 ;  /* 0x0000000410947825 */ /* 0x000fc800078e0294 */
[----:B------:R-:W-:Y:S01]  /*5f10*/  IMAD.WIDE R150, R16, 0x4, R150 ;  /* 0x0000000410967825 */ /* 0x000fe200078e0296 */
[----:B------:R-:W-:Y:S02]  /*5f20*/  LDGSTS.E [R207+0x1c000], desc[UR16][R148.64], !P3 ;  /* 0x1c00000094cf7fae */ /* 0x000fe4000d921850 */
[----:B------:R-:W1:Y:S02]  /*5f30*/  LDC R146, c[0x0][0x230] ;  /* 0x00008c00ff927b82 */ /* 0x000e640000000800 */
[----:B------:R3:W-:Y:S06]  /*5f40*/  LDGSTS.E [R207+0x1c004], desc[UR16][R150.64], !P4 ;  /* 0x1c00400096cf7fae */ /* 0x0007ec000e121850 */
[----:B------:R-:W1:Y:S01]  /*5f50*/  LDC R143, c[0x0][0x230] ;  /* 0x00008c00ff8f7b82 */ /* 0x000e620000000800 */
[----:B-----5:R-:W-:Y:S01]  /*5f60*/  LOP3.LUT R5, R5, 0x1f, RZ, 0xc0, !PT ;  /* 0x0000001f05057812 */ /* 0x020fe200078ec0ff */
[----:B----4-:R-:W-:-:S06]  /*5f70*/  VIADD R4, R4, 0xffffffd7 ;  /* 0xffffffd704047836 */ /* 0x010fcc0000000000 */
[----:B---3--:R-:W3:Y:S01]  /*5f80*/  LDC R150, c[0x0][0x230] ;  /* 0x00008c00ff967b82 */ /* 0x008ee20000000800 */
[----:B------:R-:W-:-:S07]  /*5f90*/  ISETP.GE.AND P5, PT, R5, R210, PT ;  /* 0x000000d20500720c */ /* 0x000fce0003fa6270 */
[----:B------:R-:W4:Y:S08]  /*5fa0*/  LDC R210, c[0x0][0x230] ;  /* 0x00008c00ffd27b82 */ /* 0x000f300000000800 */
[----:B------:R-:W5:Y:S01]  /*5fb0*/  LDC R5, c[0x0][0x230] ;  /* 0x00008c00ff057b82 */ /* 0x000f620000000800 */
[----:B------:R-:W-:Y:S01]  /*5fc0*/  ISETP.GE.U32.AND P1, PT, R4, 0x7fffffb8, PT ;  /* 0x7fffffb80400780c */ /* 0x000fe20003f26070 */
[----:B------:R-:W-:-:S06]  /*5fd0*/  VIADD R4, R145, 0xffffffd4 ;  /* 0xffffffd491047836 */ /* 0x000fcc0000000000 */
[----:B------:R-:W3:Y:S01]  /*5fe0*/  LDC R145, c[0x0][0x230] ;  /* 0x00008c00ff917b82 */ /* 0x000ee20000000800 */
[----:B----4-:R-:W-:-:S07]  /*5ff0*/  VIADD R142, R210, 0xffffffd6 ;  /* 0xffffffd6d28e7836 */ /* 0x010fce0000000000 */
[----:B------:R-:W4:Y:S08]  /*6000*/  LDC R149, c[0x0][0x230] ;  /* 0x00008c00ff957b82 */ /* 0x000f300000000800 */
[----:B------:R-:W3:Y:S01]  /*6010*/  LDC R210, c[0x0][0x230] ;  /* 0x00008c00ffd27b82 */ /* 0x000ee20000000800 */
[----:B-----5:R-:W-:Y:S01]  /*6020*/  VIADD R5, R5, 0xffffffd8 ;  /* 0xffffffd805057836 */ /* 0x020fe20000000000 */
[----:B------:R-:W-:Y:S01]  /*6030*/  ISETP.GE.U32.AND P2, PT, R142, 0x7fffffb7, PT ;  /* 0x7fffffb78e00780c */ /* 0x000fe20003f46070 */
[----:B------:R-:W-:-:S03]  /*6040*/  IMAD.WIDE R152, R16, 0x4, R152 ;  /* 0x0000000410987825 */ /* 0x000fc600078e0298 */
[----:B------:R-:W-:Y:S01]  /*6050*/  ISETP.GE.U32.AND P0, PT, R5, 0x7fffffb9, PT ;  /* 0x7fffffb90500780c */ /* 0x000fe20003f06070 */
[----:B--2---:R-:W-:Y:S01]  /*6060*/  VIADD R5, R147, 0xffffffd5 ;  /* 0xffffffd593057836 */ /* 0x004fe20000000000 */
[----:B------:R-:W-:Y:S01]  /*6070*/  LDGSTS.E [R207+0x1c008], desc[UR16][R152.64], !P6 ;  /* 0x1c00800098cf7fae */ /* 0x000fe2000f121850 */
[----:B------:R-:W2:Y:S01]  /*6080*/  LDC R147, c[0x0][0x230] ;  /* 0x00008c00ff937b82 */ /* 0x000ea20000000800 */
[----:B------:R-:W-:Y:S02]  /*6090*/  ISETP.GE.U32.AND P4, PT, R4, 0x7fffffb5, PT ;  /* 0x7fffffb50400780c */ /* 0x000fe40003f86070 */
[----:B------:R-:W-:Y:S01]  /*60a0*/  ISETP.GE.U32.AND P3, PT, R5, 0x7fffffb6, PT ;  /* 0x7fffffb60500780c */ /* 0x000fe20003f66070 */
[----:B-1----:R-:W-:Y:S02]  /*60b0*/  VIADD R5, R144, 0xffffffd1 ;  /* 0xffffffd190057836 */ /* 0x002fe40000000000 */
[----:B------:R-:W-:Y:S02]  /*60c0*/  IMAD.WIDE R154, R16, 0x4, R154 ;  /* 0x00000004109a7825 */ /* 0x000fe400078e029a */
[----:B------:R-:W1:Y:S02]  /*60d0*/  LDC R144, c[0x0][0x230] ;  /* 0x00008c00ff907b82 */ /* 0x000e640000000800 */
[----:B------:R-:W-:Y:S01]  /*60e0*/  VIADD R4, R146, 0xffffffd0 ;  /* 0xffffffd092047836 */ /* 0x000fe20000000000 */
[----:B------:R1:W-:Y:S01]  /*60f0*/  STL [R1], RZ ;  /* 0x000000ff01007387 */ /* 0x0003e20000100800 */
[----:B---3--:R-:W-:-:S04]  /*6100*/  VIADD R142, R210, 0xffffffd3 ;  /* 0xffffffd3d28e7836 */ /* 0x008fc80000000000 */
[----:B------:R-:W3:Y:S01]  /*6110*/  LDC R146, c[0x0][0x230] ;  /* 0x00008c00ff927b82 */ /* 0x000ee20000000800 */
[----:B------:R-:W-:Y:S01]  /*6120*/  LDGSTS.E [R207+0x1c00c], desc[UR16][R154.64], !P0 ;  /* 0x1c00c0009acf7fae */ /* 0x000fe2000c121850 */
[----:B------:R-:W-:Y:S01]  /*6130*/  ISETP.GE.U32.AND P6, PT, R142, 0x7fffffb4, PT ;  /* 0x7fffffb48e00780c */ /* 0x000fe20003fc6070 */
[----:B------:R-:W-:Y:S02]  /*6140*/  VIADD R142, R143, 0xffffffd2 ;  /* 0xffffffd28f8e7836 */ /* 0x000fe40000000000 */
[----:B------:R1:W-:Y:S03]  /*6150*/  STL [R1+0x4], RZ ;  /* 0x000004ff01007387 */ /* 0x0003e60000100800 */
[----:B------:R-:W5:Y:S01]  /*6160*/  LDC R148, c[0x0][0x230] ;  /* 0x00008c00ff947b82 */ /* 0x000f620000000800 */
[----:B------:R-:W-:Y:S01]  /*6170*/  IMAD.WIDE R156, R16, 0x4, R156 ;  /* 0x00000004109c7825 */ /* 0x000fe200078e029c */
[----:B------:R1:W-:Y:S01]  /*6180*/  STL [R1+0x8], RZ ;  /* 0x000008ff01007387 */ /* 0x0003e20000100800 */
[----:B------:R-:W-:-:S02]  /*6190*/  ISETP.GE.U32.AND P0, PT, R142, 0x7fffffb3, PT ;  /* 0x7fffffb38e00780c */ /* 0x000fc40003f06070 */
[C---:B------:R-:W-:Y:S01]  /*61a0*/  IMAD.WIDE R158, R16.reuse, 0x4, R158 ;  /* 0x00000004109e7825 */ /* 0x040fe200078e029e */
[----:B------:R1:W-:Y:S02]  /*61b0*/  STL [R1+0xc], RZ ;  /* 0x00000cff01007387 */ /* 0x0003e40000100800 */
[----:B------:R-:W5:Y:S01]  /*61c0*/  LDC R143, c[0x0][0x230] ;  /* 0x00008c00ff8f7b82 */ /* 0x000f620000000800 */
[----:B------:R-:W-:Y:S01]  /*61d0*/  VIADD R142, R145, 0xffffffcf ;  /* 0xffffffcf918e7836 */ /* 0x000fe20000000000 */
[----:B------:R1:W-:Y:S01]  /*61e0*/  STL [R1+0x10], RZ ;  /* 0x000010ff01007387 */ /* 0x0003e20000100800 */
[----:B------:R-:W-:-:S03]  /*61f0*/  IMAD.WIDE R160, R16, 0x4, R160 ;  /* 0x0000000410a07825 */ /* 0x000fc600078e02a0 */
[----:B------:R1:W-:Y:S02]  /*6200*/  STL [R1+0x14], RZ ;  /* 0x000014ff01007387 */ /* 0x0003e40000100800 */
[----:B------:R-:W5:Y:S02]  /*6210*/  LDC R145, c[0x0][0x230] ;  /* 0x00008c00ff917b82 */ /* 0x000f640000000800 */
[----:B------:R1:W-:Y:S01]  /*6220*/  STL [R1+0x18], RZ ;  /* 0x000018ff01007387 */ /* 0x0003e20000100800 */
[----:B------:R-:W-:-:S03]  /*6230*/  IMAD.WIDE R162, R16, 0x4, R162 ;  /* 0x0000000410a27825 */ /* 0x000fc600078e02a2 */
[----:B------:R1:W-:Y:S01]  /*6240*/  STL [R1+0x1c], RZ ;  /* 0x00001cff01007387 */ /* 0x0003e20000100800 */
[----:B------:R-:W-:-:S03]  /*6250*/  IMAD.WIDE R164, R16, 0x4, R164 ;  /* 0x0000000410a47825 */ /* 0x000fc600078e02a4 */
[----:B------:R-:W-:Y:S04]  /*6260*/  LDGSTS.E [R206+0x1c000], desc[UR16][R156.64], !P1 ;  /* 0x1c0000009cce7fae */ /* 0x000fe8000c921850 */
[----:B------:R1:W-:Y:S01]  /*6270*/  STL [R1+0x20], RZ ;  /* 0x000020ff01007387 */ /* 0x0003e20000100800 */
[----:B------:R-:W-:-:S03]  /*6280*/  ISETP.GE.U32.AND P1, PT, R5, 0x7fffffb2, PT ;  /* 0x7fffffb20500780c */ /* 0x000fc60003f26070 */
[----:B------:R-:W-:Y:S01]  /*6290*/  LDGSTS.E [R206+0x1c004], desc[UR16][R158.64], !P2 ;  /* 0x1c0040009ece7fae */ /* 0x000fe2000d121850 */
[----:B------:R-:W-:Y:S01]  /*62a0*/  ISETP.GE.U32.AND P2, PT, R4, 0x7fffffb1, PT ;  /* 0x7fffffb10400780c */ /* 0x000fe20003f46070 */
[----:B------:R-:W-:Y:S02]  /*62b0*/  VIADD R4, R150, 0xffffffcd ;  /* 0xffffffcd96047836 */ /* 0x000fe40000000000 */
[----:B------:R1:W-:Y:S04]  /*62c0*/  STL [R1+0x24], RZ ;  /* 0x000024ff01007387 */ /* 0x0003e80000100800 */
[----:B------:R1:W-:Y:S01]  /*62d0*/  STL [R1+0x28], RZ ;  /* 0x000028ff01007387 */ /* 0x0003e20000100800 */
[----:B----4-:R-:W-:-:S03]  /*62e0*/  VIADD R5, R149, 0xffffffce ;  /* 0xffffffce95057836 */ /* 0x010fc60000000000 */
[----:B------:R4:W-:Y:S04]  /*62f0*/  STL [R1+0x2c], RZ ;  /* 0x00002cff01007387 */ /* 0x0009e80000100800 */
[----:B------:R4:W-:Y:S01]  /*6300*/  STL [R1+0x30], RZ ;  /* 0x000030ff01007387 */ /* 0x0009e20000100800 */
[----:B------:R-:W-:-:S03]  /*6310*/  IMAD.WIDE R166, R16, 0x4, R166 ;  /* 0x0000000410a67825 */ /* 0x000fc600078e02a6 */
[----:B------:R-:W-:Y:S01]  /*6320*/  LDGSTS.E [R206+0x1c008], desc[UR16][R160.64], !P3 ;  /* 0x1c008000a0ce7fae */ /* 0x000fe2000d921850 */
[----:B------:R-:W-:-:S03]  /*6330*/  ISETP.GE.U32.AND P3, PT, R142, 0x7fffffb0, PT ;  /* 0x7fffffb08e00780c */ /* 0x000fc60003f66070 */
[----:B------:R4:W-:Y:S04]  /*6340*/  STL [R1+0x34], RZ ;  /* 0x000034ff01007387 */ /* 0x0009e80000100800 */
[----:B------:R-:W-:Y:S04]  /*6350*/  LDGSTS.E [R206+0x1c00c], desc[UR16][R162.64], !P4 ;  /* 0x1c00c000a2ce7fae */ /* 0x000fe8000e121850 */
[----:B------:R4:W-:Y:S04]  /*6360*/  STL [R1+0x38], RZ ;  /* 0x000038ff01007387 */ /* 0x0009e80000100800 */
[----:B------:R-:W-:Y:S01]  /*6370*/  LDGSTS.E [R205+0x1c000], desc[UR16][R164.64], !P6 ;  /* 0x1c000000a4cd7fae */ /* 0x000fe2000f121850 */
[----:B------:R-:W-:Y:S01]  /*6380*/  ISETP.GE.U32.AND P6, PT, R4, 0x7fffffae, PT ;  /* 0x7fffffae0400780c */ /* 0x000fe20003fc6070 */
[----:B--2---:R-:W-:-:S02]  /*6390*/  VIADD R4, R147, 0xffffffcc ;  /* 0xffffffcc93047836 */ /* 0x004fc40000000000 */
[----:B------:R4:W-:Y:S01]  /*63a0*/  STL [R1+0x3c], RZ ;  /* 0x00003cff01007387 */ /* 0x0009e20000100800 */
[----:B------:R-:W2:Y:S03]  /*63b0*/  LDC R147, c[0x0][0x230] ;  /* 0x00008c00ff937b82 */ /* 0x000ea60000000800 */
[----:B------:R4:W-:Y:S01]  /*63c0*/  STL [R1+0x40], RZ ;  /* 0x000040ff01007387 */ /* 0x0009e20000100800 */
[----:B------:R-:W-:-:S03]  /*63d0*/  ISETP.GE.U32.AND P4, PT, R5, 0x7fffffaf, PT ;  /* 0x7fffffaf0500780c */ /* 0x000fc60003f86070 */
[----:B------:R4:W-:Y:S01]  /*63e0*/  STL [R1+0x44], RZ ;  /* 0x000044ff01007387 */ /* 0x0009e20000100800 */
[----:B------:R-:W-:-:S03]  /*63f0*/  IMAD.WIDE R168, R16, 0x4, R168 ;  /* 0x0000000410a87825 */ /* 0x000fc600078e02a8 */
[----:B------:R4:W-:Y:S01]  /*6400*/  STL [R1+0x48], RZ ;  /* 0x000048ff01007387 */ /* 0x0009e20000100800 */
[----:B------:R-:W-:-:S03]  /*6410*/  IMAD.WIDE R170, R16, 0x4, R170 ;  /* 0x0000000410aa7825 */ /* 0x000fc600078e02aa */
[----:B------:R4:W-:Y:S01]  /*6420*/  STL [R1+0x4c], RZ ;  /* 0x00004cff01007387 */ /* 0x0009e20000100800 */
[----:B-1----:R-:W-:Y:S02]  /*6430*/  VIADD R142, R144, 0xffffffcb ;  /* 0xffffffcb908e7836 */ /* 0x002fe40000000000 */
[----:B------:R-:W-:Y:S01]  /*6440*/  IMAD.WIDE R172, R16, 0x4, R172 ;  /* 0x0000000410ac7825 */ /* 0x000fe200078e02ac */
[----:B------:R4:W-:Y:S01]  /*6450*/  STL [R1+0x50], RZ ;  /* 0x000050ff01007387 */ /* 0x0009e20000100800 */
[----:B------:R-:W1:Y:S02]  /*6460*/  LDC R144, c[0x0][0x230] ;  /* 0x00008c00ff907b82 */ /* 0x000e640000000800 */
[----:B---3--:R-:W-:Y:S01]  /*6470*/  VIADD R5, R146, 0xffffffca ;  /* 0xffffffca92057836 */ /* 0x008fe20000000000 */
[----:B------:R-:W-:Y:S01]  /*6480*/  LDGSTS.E [R205+0x1c004], desc[UR16][R166.64], !P0 ;  /* 0x1c004000a6cd7fae */ /* 0x000fe2000c121850 */
[----:B------:R-:W-:Y:S01]  /*6490*/  ISETP.GE.U32.AND P0, PT, R4, 0x7fffffad, PT ;  /* 0x7fffffad0400780c */ /* 0x000fe20003f06070 */
[----:B-----5:R-:W-:-:S02]  /*64a0*/  VIADD R4, R148, 0xffffffc9 ;  /* 0xffffffc994047836 */ /* 0x020fc40000000000 */
[----:B------:R4:W-:Y:S01]  /*64b0*/  STL [R1+0x54], RZ ;  /* 0x000054ff01007387 */ /* 0x0009e20000100800 */
[----:B------:R-:W3:Y:S03]  /*64c0*/  LDC R146, c[0x0][0x230] ;  /* 0x00008c00ff927b82 */ /* 0x000ee60000000800 */
[----:B------:R4:W-:Y:S04]  /*64d0*/  STL [R1+0x58], RZ ;  /* 0x000058ff01007387 */ /* 0x0009e80000100800 */
[----:B------:R4:W-:Y:S01]  /*64e0*/  STL [R1+0x5c], RZ ;  /* 0x00005cff01007387 */ /* 0x0009e20000100800 */
[----:B------:R-:W-:Y:S01]  /*64f0*/  IMAD.WIDE R174, R16, 0x4, R174 ;  /* 0x0000000410ae7825 */ /* 0x000fe200078e02ae */
[----:B------:R-:W5:Y:S02]  /*6500*/  LDC R148, c[0x0][0x230] ;  /* 0x00008c00ff947b82 */ /* 0x000f640000000800 */
[----:B------:R4:W-:Y:S04]  /*6510*/  STL [R1+0x60], RZ ;  /* 0x000060ff01007387 */ /* 0x0009e80000100800 */
[----:B------:R-:W-:Y:S04]  /*6520*/  LDGSTS.E [R205+0x1c008], desc[UR16][R168.64], !P1 ;  /* 0x1c008000a8cd7fae */ /* 0x000fe8000c921850 */
[----:B------:R4:W-:Y:S04]  /*6530*/  STL [R1+0x64], RZ ;  /* 0x000064ff01007387 */ /* 0x0009e80000100800 */
[----:B------:R-:W-:Y:S01]  /*6540*/  LDGSTS.E [R205+0x1c00c], desc[UR16][R170.64], !P2 ;  /* 0x1c00c000aacd7fae */ /* 0x000fe2000d121850 */
[----:B------:R-:W-:Y:S01]  /*6550*/  ISETP.GE.U32.AND P2, PT, R5, 0x7fffffab, PT ;  /* 0x7fffffab0500780c */ /* 0x000fe20003f46070 */
[----:B------:R-:W-:-:S02]  /*6560*/  VIADD R5, R143, 0xffffffc8 ;  /* 0xffffffc88f057836 */ /* 0x000fc40000000000 */
[----:B------:R4:W-:Y:S01]  /*6570*/  STL [R1+0x68], RZ ;  /* 0x000068ff01007387 */ /* 0x0009e20000100800 */
[----:B------:R-:W-:Y:S01]  /*6580*/  ISETP.GE.U32.AND P1, PT, R142, 0x7fffffac, PT ;  /* 0x7fffffac8e00780c */ /* 0x000fe20003f26070 */
[----:B------:R-:W-:Y:S01]  /*6590*/  IMAD.WIDE R176, R16, 0x4, R176 ;  /* 0x0000000410b07825 */ /* 0x000fe200078e02b0 */
[----:B------:R-:W4:Y:S01]  /*65a0*/  LDC R142, c[0x0][0x230] ;  /* 0x00008c00ff8e7b82 */ /* 0x000f220000000800 */
[----:B------:R-:W-:Y:S01]  /*65b0*/  LDGSTS.E [R203+0x1c000], desc[UR16][R172.64], !P3 ;  /* 0x1c000000accb7fae */ /* 0x000fe2000d921850 */
[----:B------:R-:W-:Y:S01]  /*65c0*/  ISETP.GE.U32.AND P3, PT, R4, 0x7fffffaa, PT ;  /* 0x7fffffaa0400780c */ /* 0x000fe20003f66070 */
[----:B------:R-:W-:Y:S02]  /*65d0*/  VIADD R4, R145, 0xffffffc7 ;  /* 0xffffffc791047836 */ /* 0x000fe40000000000 */
[----:B------:R1:W-:Y:S03]  /*65e0*/  STL [R1+0x6c], RZ ;  /* 0x00006cff01007387 */ /* 0x0003e60000100800 */
[----:B------:R-:W4:Y:S01]  /*65f0*/  LDC R145, c[0x0][0x230] ;  /* 0x00008c00ff917b82 */ /* 0x000f220000000800 */
[----:B------:R1:W-:Y:S04]  /*6600*/  STL [R1+0x70], RZ ;  /* 0x000070ff01007387 */ /* 0x0003e80000100800 */
[----:B------:R1:W-:Y:S01]  /*6610*/  STL [R1+0x74], RZ ;  /* 0x000074ff01007387 */ /* 0x0003e20000100800 */
[----:B------:R-:W-:-:S02]  /*6620*/  IMAD.WIDE R178, R16, 0x4, R178 ;  /* 0x0000000410b27825 */ /* 0x000fc400078e02b2 */
[----:B------:R-:W4:Y:S01]  /*6630*/  LDC R143, c[0x0][0x230] ;  /* 0x00008c00ff8f7b82 */ /* 0x000f220000000800 */
[----:B------:R1:W-:Y:S04]  /*6640*/  STL [R1+0x78], RZ ;  /* 0x000078ff01007387 */ /* 0x0003e80000100800 */
[----:B------:R1:W-:Y:S04]  /*6650*/  STL [R1+0x7c], RZ ;  /* 0x00007cff01007387 */ /* 0x0003e80000100800 */
[----:B------:R-:W-:Y:S01]  /*6660*/  LDGSTS.E [R203+0x1c004], desc[UR16][R174.64], !P4 ;  /* 0x1c004000aecb7fae */ /* 0x000fe2000e121850 */
[----:B------:R-:W-:-:S03]  /*6670*/  ISETP.GE.U32.AND P4, PT, R5, 0x7fffffa9, PT ;  /* 0x7fffffa90500780c */ /* 0x000fc60003f86070 */
[----:B------:R1:W-:Y:S04]  /*6680*/  STL [R1+0x80], RZ ;  /* 0x000080ff01007387 */ /* 0x0003e80000100800 */
[----:B------:R1:W-:Y:S04]  /*6690*/  STL [R1+0x84], RZ ;  /* 0x000084ff01007387 */ /* 0x0003e80000100800 */
[----:B------:R1:W-:Y:S01]  /*66a0*/  STL [R1+0x88], RZ ;  /* 0x000088ff01007387 */ /* 0x0003e20000100800 */
[----:B------:R-:W-:-:S03]  /*66b0*/  IMAD.WIDE R180, R16, 0x4, R180 ;  /* 0x0000000410b47825 */ /* 0x000fc600078e02b4 */
[----:B------:R1:W-:Y:S01]  /*66c0*/  STL [R1+0x8c], RZ ;  /* 0x00008cff01007387 */ /* 0x0003e20000100800 */
[----:B------:R-:W-:-:S03]  /*66d0*/  IMAD.WIDE R182, R16, 0x4, R182 ;  /* 0x0000000410b67825 */ /* 0x000fc600078e02b6 */
[----:B------:R1:W-:Y:S01]  /*66e0*/  STL [R1+0x90], RZ ;  /* 0x000090ff01007387 */ /* 0x0003e20000100800 */
[----:B------:R-:W-:-:S03]  /*66f0*/  IMAD.WIDE R184, R16, 0x4, R184 ;  /* 0x0000000410b87825 */ /* 0x000fc600078e02b8 */
[----:B------:R1:W-:Y:S01]  /*6700*/  STL [R1+0x94], RZ ;  /* 0x000094ff01007387 */ /* 0x0003e20000100800 */
[----:B------:R-:W-:-:S03]  /*6710*/  IMAD.WIDE R186, R16, 0x4, R186 ;  /* 0x0000000410ba7825 */ /* 0x000fc600078e02ba */
[----:B------:R1:W-:Y:S01]  /*6720*/  STL [R1+0x98], RZ ;  /* 0x000098ff01007387 */ /* 0x0003e20000100800 */
[----:B--2---:R-:W-:-:S03]  /*6730*/  VIADD R5, R147, 0xffffffc6 ;  /* 0xffffffc693057836 */ /* 0x004fc60000000000 */
[----:B------:R2:W-:Y:S04]  /*6740*/  STL [R1+0x9c], RZ ;  /* 0x00009cff01007387 */ /* 0x0005e80000100800 */
[----:B------:R2:W-:Y:S04]  /*6750*/  STL [R1+0xa0], RZ ;  /* 0x0000a0ff01007387 */ /* 0x0005e80000100800 */
[----:B------:R-:W-:Y:S04]  /*6760*/  LDGSTS.E [R203+0x1c008], desc[UR16][R176.64], !P6 ;  /* 0x1c008000b0cb7fae */ /* 0x000fe8000f121850 */
[----:B------:R2:W-:Y:S01]  /*6770*/  STL [R1+0xa4], RZ ;  /* 0x0000a4ff01007387 */ /* 0x0005e20000100800 */
[----:B------:R-:W-:-:S03]  /*6780*/  ISETP.GE.U32.AND P6, PT, R4, 0x7fffffa8, PT ;  /* 0x7fffffa80400780c */ /* 0x000fc60003fc6070 */
[----:B------:R-:W-:Y:S04]  /*6790*/  LDGSTS.E [R203+0x1c00c], desc[UR16][R178.64], !P0 ;  /* 0x1c00c000b2cb7fae */ /* 0x000fe8000c121850 */
[----:B------:R2:W-:Y:S01]  /*67a0*/  STL [R1+0xa8], RZ ;  /* 0x0000a8ff01007387 */ /* 0x0005e20000100800 */
[----:B-1----:R-:W-:-:S03]  /*67b0*/  VIADD R4, R144, 0xffffffc5 ;  /* 0xffffffc590047836 */ /* 0x002fc60000000000 */
[----:B------:R-:W-:Y:S04]  /*67c0*/  LDGSTS.E [R204+0x1c000], desc[UR16][R180.64], !P1 ;  /* 0x1c000000b4cc7fae */ /* 0x000fe8000c921850 */
[----:B------:R2:W-:Y:S04]  /*67d0*/  STL [R1+0xac], RZ ;  /* 0x0000acff01007387 */ /* 0x0005e80000100800 */
[----:B------:R-:W-:Y:S04]  /*67e0*/  LDGSTS.E [R204+0x1c004], desc[UR16][R182.64], !P2 ;  /* 0x1c004000b6cc7fae */ /* 0x000fe8000d121850 */
[----:B------:R2:W-:Y:S04]  /*67f0*/  STL [R1+0xb0], RZ ;  /* 0x0000b0ff01007387 */ /* 0x0005e80000100800 */
[----:B------:R-:W-:Y:S04]  /*6800*/  LDGSTS.E [R204+0x1c008], desc[UR16][R184.64], !P3 ;  /* 0x1c008000b8cc7fae */ /* 0x000fe8000d921850 */
[----:B------:R2:W-:Y:S04]  /*6810*/  STL [R1+0xb4], RZ ;  /* 0x0000b4ff01007387 */ /* 0x0005e80000100800 */
[----:B------:R-:W-:Y:S01]  /*6820*/  LDGSTS.E [R204+0x1c00c], desc[UR16][R186.64], !P4 ;  /* 0x1c00c000bacc7fae */ /* 0x000fe2000e121850 */
[----:B------:R-:W-:Y:S01]  /*6830*/  ISETP.GE.U32.AND P4, PT, R5, 0x7fffffa7, PT ;  /* 0x7fffffa70500780c */ /* 0x000fe20003f86070 */
[----:B---3--:R-:W-:-:S02]  /*6840*/  VIADD R5, R146, 0xffffffc3 ;  /* 0xffffffc392057836 */ /* 0x008fc40000000000 */
[----:B------:R2:W-:Y:S04]  /*6850*/  STL [R1+0xb8], RZ ;  /* 0x0000b8ff01007387 */ /* 0x0005e80000100800 */
[----:B------:R2:W-:Y:S01]  /*6860*/  STL [R1+0xbc], RZ ;  /* 0x0000bcff01007387 */ /* 0x0005e20000100800 */
[----:B------:R-:W-:-:S03]  /*6870*/  ISETP.GE.U32.AND P0, PT, R4, 0x7fffffa6, PT ;  /* 0x7fffffa60400780c */ /* 0x000fc60003f06070 */
[----:B------:R2:W-:Y:S01]  /*6880*/  STL [R1+0xc0], RZ ;  /* 0x0000c0ff01007387 */ /* 0x0005e20000100800 */
[----:B-----5:R-:W-:-:S03]  /*6890*/  VIADD R4, R148, 0xffffffc2 ;  /* 0xffffffc294047836 */ /* 0x020fc60000000000 */
[----:B------:R2:W-:Y:S01]  /*68a0*/  STL [R1+0xc4], RZ ;  /* 0x0000c4ff01007387 */ /* 0x0005e20000100800 */
[----:B------:R-:W-:-:S03]  /*68b0*/  IMAD.WIDE R188, R16, 0x4, R188 ;  /* 0x0000000410bc7825 */ /* 0x000fc600078e02bc */
[----:B------:R2:W-:Y:S01]  /*68c0*/  STL [R1+0xc8], RZ ;  /* 0x0000c8ff01007387 */ /* 0x0005e20000100800 */
[----:B------:R-:W-:-:S03]  /*68d0*/  ISETP.GE.U32.AND P3, PT, R5, 0x7fffffa4, PT ;  /* 0x7fffffa40500780c */ /* 0x000fc60003f66070 */
[----:B------:R2:W-:Y:S01]  /*68e0*/  STL [R1+0xcc], RZ ;  /* 0x0000ccff01007387 */ /* 0x0005e20000100800 */
[----:B----4-:R-:W-:-:S03]  /*68f0*/  VIADD R5, R145, 0xffffffc1 ;  /* 0xffffffc191057836 */ /* 0x010fc60000000000 */
[----:B------:R2:W-:Y:S01]  /*6900*/  STL [R1+0xd0], RZ ;  /* 0x0000d0ff01007387 */ /* 0x0005e20000100800 */
[----:B------:R-:W-:-:S03]  /*6910*/  VIADD R142, R142, 0xffffffc4 ;  /* 0xffffffc48e8e7836 */ /* 0x000fc60000000000 */
[----:B------:R2:W-:Y:S01]  /*6920*/  STL [R1+0xd4], RZ ;  /* 0x0000d4ff01007387 */ /* 0x0005e20000100800 */
[----:B------:R-:W-:-:S03]  /*6930*/  ISETP.GE.U32.AND P2, PT, R4, 0x7fffffa3, PT ;  /* 0x7fffffa30400780c */ /* 0x000fc60003f46070 */
[----:B------:R2:W-:Y:S01]  /*6940*/  STL [R1+0xd8], RZ ;  /* 0x0000d8ff01007387 */ /* 0x0005e20000100800 */
[----:B------:R-:W-:-:S03]  /*6950*/  SEL R4, RZ, 0x4, P5 ;  /* 0x00000004ff047807 */ /* 0x000fc60002800000 */
[----:B------:R2:W-:Y:S01]  /*6960*/  STL [R1+0xdc], RZ ;  /* 0x0000dcff01007387 */ /* 0x0005e20000100800 */
[----:B------:R-:W-:-:S03]  /*6970*/  ISETP.GE.U32.AND P5, PT, R5, 0x7fffffa2, PT ;  /* 0x7fffffa20500780c */ /* 0x000fc60003fa6070 */
[----:B------:R2:W-:Y:S01]  /*6980*/  STL [R1+0xe0], RZ ;  /* 0x0000e0ff01007387 */ /* 0x0005e20000100800 */
[----:B------:R-:W-:-:S03]  /*6990*/  IMAD.WIDE R190, R16, 0x4, R190 ;  /* 0x0000000410be7825 */ /* 0x000fc600078e02be */
[----:B------:R2:W-:Y:S01]  /*69a0*/  STL [R1+0xe4], RZ ;  /* 0x0000e4ff01007387 */ /* 0x0005e20000100800 */
[----:B------:R-:W-:-:S03]  /*69b0*/  VIADD R5, R143, 0xffffffc0 ;  /* 0xffffffc08f057836 */ /* 0x000fc60000000000 */
[----:B------:R-:W-:Y:S01]  /*69c0*/  LDGSTS.E [R202+0x1c000], desc[UR16][R188.64], !P6 ;  /* 0x1c000000bcca7fae */ /* 0x000fe2000f121850 */
[----:B------:R-:W-:-:S03]  /*69d0*/  ISETP.GT.AND P6, PT, R209, 0x3f, PT ;  /* 0x0000003fd100780c */ /* 0x000fc60003fc4270 */
[----:B------:R2:W-:Y:S01]  /*69e0*/  STL [R1+0xe8], RZ ;  /* 0x0000e8ff01007387 */ /* 0x0005e20000100800 */
[----:B------:R-:W-:-:S03]  /*69f0*/  ISETP.GE.U32.AND P1, PT, R142, 0x7fffffa5, PT ;  /* 0x7fffffa58e00780c */ /* 0x000fc60003f26070 */
[----:B------:R2:W-:Y:S01]  /*6a00*/  STL [R1+0xec], RZ ;  /* 0x0000ecff01007387 */ /* 0x0005e20000100800 */
[----:B------:R-:W-:-:S03]  /*6a10*/  SEL R4, R4, RZ, P6 ;  /* 0x000000ff04047207 */ /* 0x000fc60003000000 */
[----:B------:R2:W-:Y:S04]  /*6a20*/  STL [R1+0xf0], RZ ;  /* 0x0000f0ff01007387 */ /* 0x0005e80000100800 */
[----:B------:R2:W-:Y:S04]  /*6a30*/  STL [R1+0xf4], RZ ;  /* 0x0000f4ff01007387 */ /* 0x0005e80000100800 */
[----:B------:R2:W-:Y:S04]  /*6a40*/  STL [R1+0xf8], RZ ;  /* 0x0000f8ff01007387 */ /* 0x0005e80000100800 */
[----:B------:R2:W-:Y:S01]  /*6a50*/  STL [R1+0xfc], RZ ;  /* 0x0000fcff01007387 */ /* 0x0005e20000100800 */
[----:B------:R-:W-:-:S03]  /*6a60*/  ISETP.NE.U32.AND P6, PT, R4, RZ, PT ;  /* 0x000000ff0400720c */ /* 0x000fc60003fc5070 */
[----:B------:R-:W-:Y:S01]  /*6a70*/  LDGSTS.E [R202+0x1c004], desc[UR16][R190.64], !P4 ;  /* 0x1c004000beca7fae */ /* 0x000fe2000e121850 */
[----:B------:R-:W-:-:S03]  /*6a80*/  ISETP.GE.U32.AND P4, PT, R5, 0x7fffffa1, PT ;  /* 0x7fffffa10500780c */ /* 0x000fc60003f86070 */
        /* <DEDUP_REMOVED lines=9> */
[----:B------:R-:W-:-:S03]  /*6b20*/  IMAD.SHL.U32 R4, R3, 0x20, RZ ;  /* 0x0000002003047824 */ /* 0x000fc600078e00ff */
        /* <DEDUP_REMOVED lines=8> */
[----:B------:R-:W-:Y:S04]  /*6bb0*/  LDGSTS.E [R202+0x1c008], desc[UR16][R192.64], !P0 ;  /* 0x1c008000c0ca7fae */ /* 0x000fe8000c121850 */
        /* <DEDUP_REMOVED lines=17> */
[----:B------:R-:W0:Y:S04]  /*6cd0*/  LDGDEPBAR ;  /* 0x00000000000079af */ /* 0x000e280000000000 */
[----:B------:R2:W-:Y:S01]  /*6ce0*/  STL [R1+0x13c], RZ ;  /* 0x00013cff01007387 */ /* 0x0005e20000100800 */
[----:B------:R-:W-:-:S03]  /*6cf0*/  IMAD.WIDE R124, R4, 0x4, R124 ;  /* 0x00000004047c7825 */ /* 0x000fc600078e027c */
[----:B------:R-:W-:Y:S04]  /*6d00*/  LDGSTS.E [R14+0x8000], desc[UR16][R138.64], P6 ;  /* 0x080000008a0e7fae */ /* 0x000fe8000b121850 */
        /* <DEDUP_REMOVED lines=143> */
[----:B------:R-:W-:Y:S01]  /*7600*/  LDGSTS.E [R8+0xc200], desc[UR16][R44.64], P6 ;  /* 0x0c2000002c087fae */ /* 0x000fe2000b121850 */
[----:B------:R-:W-:-:S03]  /*7610*/  IMAD.WIDE R26, R4, 0x4, R26 ;  /* 0x00000004041a7825 */ /* 0x000fc600078e021a */
[----:B------:R-:W-:Y:S01]  /*7620*/  LDGSTS.E [R8+0xc600], desc[UR16][R42.64], P6 ;  /* 0x0c6000002a087fae */ /* 0x000fe2000b121850 */
[----:B------:R-:W-:-:S03]  /*7630*/  ISETP.GE.AND P0, PT, R209, 0x20, PT ;  /* 0x00000020d100780c */ /* 0x000fc60003f06270 */
[----:B------:R-:W-:Y:S01]  /*7640*/  LDGSTS.E [R8+0xca00], desc[UR16][R40.64], P6 ;  /* 0x0ca0000028087fae */ /* 0x000fe2000b121850 */
[----:B------:R-:W-:-:S03]  /*7650*/  IMAD.WIDE R24, R4, 0x4, R24 ;  /* 0x0000000404187825 */ /* 0x000fc600078e0218 */
        /* <DEDUP_REMOVED lines=10> */
[----:B------:R-:W-:Y:S04]  /*7700*/  LDGSTS.E [R8+0xe200], desc[UR16][R28.64], P6 ;  /* 0x0e2000001c087fae */ /* 0x000fe8000b121850 */
[----:B------:R-:W-:Y:S04]  /*7710*/  LDGSTS.E [R8+0xe600], desc[UR16][R26.64], P6 ;  /* 0x0e6000001a087fae */ /* 0x000fe8000b121850 */
[----:B------:R1:W-:Y:S04]  /*7720*/  LDGSTS.E [R8+0xea00], desc[UR16][R24.64], P6 ;  /* 0x0ea0000018087fae */ /* 0x0003e8000b121850 */
[----:B------:R2:W-:Y:S04]  /*7730*/  LDGSTS.E [R8+0xee00], desc[UR16][R22.64], P6 ;  /* 0x0ee0000016087fae */ /* 0x0005e8000b121850 */
[----:B------:R2:W-:Y:S04]  /*7740*/  LDGSTS.E [R8+0xf200], desc[UR16][R20.64], P6 ;  /* 0x0f20000014087fae */ /* 0x0005e8000b121850 */
[----:B------:R2:W-:Y:S04]  /*7750*/  LDGSTS.E [R8+0xf600], desc[UR16][R18.64], P6 ;  /* 0x0f60000012087fae */ /* 0x0005e8000b121850 */
[----:B------:R2:W-:Y:S04]  /*7760*/  LDGSTS.E [R8+0xfa00], desc[UR16][R12.64], P6 ;  /* 0x0fa000000c087fae */ /* 0x0005e8000b121850 */
[----:B------:R2:W-:Y:S01]  /*7770*/  LDGSTS.E [R8+0xfe00], desc[UR16][R10.64], P6 ;  /* 0x0fe000000a087fae */ /* 0x0005e2000b121850 */
[----:B-1----:R-:W-:-:S03]  /*7780*/  CS2R R24, SRZ ;  /* 0x0000000000187805 */ /* 0x002fc6000001ff00 */
[----:B------:R-:W0:Y:S01]  /*7790*/  LDGDEPBAR ;  /* 0x00000000000079af */ /* 0x000e220000000000 */
[----:B------:R-:W-:Y:S02]  /*77a0*/  CS2R R26, SRZ ;  /* 0x00000000001a7805 */ /* 0x000fe4000001ff00 */
[----:B------:R-:W-:Y:S02]  /*77b0*/  CS2R R28, SRZ ;  /* 0x00000000001c7805 */ /* 0x000fe4000001ff00 */
[----:B------:R-:W-:Y:S02]  /*77c0*/  CS2R R30, SRZ ;  /* 0x00000000001e7805 */ /* 0x000fe4000001ff00 */
[----:B------:R-:W-:Y:S02]  /*77d0*/  CS2R R32, SRZ ;  /* 0x0000000000207805 */ /* 0x000fe4000001ff00 */
[----:B------:R-:W-:Y:S02]  /*77e0*/  CS2R R34, SRZ ;  /* 0x0000000000227805 */ /* 0x000fe4000001ff00 */
[----:B------:R-:W-:-:S02]  /*77f0*/  CS2R R36, SRZ ;  /* 0x0000000000247805 */ /* 0x000fc4000001ff00 */
        /* <DEDUP_REMOVED lines=56> */
[----:B------:R-:W-:Y:S01]  /*7b80*/  CS2R R150, SRZ ;  /* 0x0000000000967805 */ /* 0x000fe2000001ff00 */
[----:B--2---:R-:W-:Y:S06]  /*7b90*/  @!P0 BRA `(.L_x_0) ;  /* 0x00000070004c8947 */ /* 0x004fec0003800000 */
[----:B------:R-:W2:Y:S01]  /*7ba0*/  LDL.LU R210, [R1+0x2bc] ;  /* 0x0002bc0001d27983 */ /* 0x000ea20000300800 */
[----:B------:R-:W-:Y:S01]  /*7bb0*/  SHF.R.S32.HI R7, RZ, 0x1f, R2 ;  /* 0x0000001fff077819 */ /* 0x000fe20000011402 */
[C---:B------:R-:W-:Y:S01]  /*7bc0*/  IMAD.SHL.U32 R27, R4.reuse, 0x8, RZ ;  /* 0x00000008041b7824 */ /* 0x040fe200078e00ff */
[----:B------:R-:W-:Y:S01]  /*7bd0*/  SHF.R.S32.HI R3, RZ, 0x1f, R4 ;  /* 0x0000001fff037819 */ /* 0x000fe20000011404 */
[----:B------:R-:W-:Y:S01]  /*7be0*/  STL [R1+0x390], R15 ;  /* 0x0003900f01007387 */ /* 0x000fe20000100800 */
[----:B------:R-:W-:Y:S02]  /*7bf0*/  SHF.R.S32.HI R17, RZ, 0x1f, R212 ;  /* 0x0000001fff117819 */ /* 0x000fe400000114d4 */
[----:B------:R-:W-:Y:S01]  /*7c00*/  SHF.L.U64.HI R25, R4, 0x3, R3 ;  /* 0x0000000304197819 */ /* 0x000fe20000010203 */
[----:B------:R-:W-:Y:S01]  /*7c10*/  STL [R1+0x38c], R9 ;  /* 0x00038c0901007387 */ /* 0x000fe20000100800 */
[----:B------:R-:W-:Y:S02]  /*7c20*/  LEA R18, P0, R212, R27, 0x2 ;  /* 0x0000001bd4127211 */ /* 0x000fe400078010ff */
[----:B------:R-:W-:Y:S01]  /*7c30*/  SHF.R.S32.HI R6, RZ, 0x1f, R211 ;  /* 0x0000001fff067819 */ /* 0x000fe200000114d3 */
[----:B------:R1:W-:Y:S01]  /*7c40*/  STL [R1+0x388], R0 ;  /* 0x0003880001007387 */ /* 0x0003e20000100800 */
[----:B------:R-:W-:-:S03]  /*7c50*/  SHF.R.S32.HI R8, RZ, 0x1f, R209 ;  /* 0x0000001fff087819 */ /* 0x000fc600000114d1 */
[----:B------:R-:W3:Y:S04]  /*7c60*/  LDL.LU R143, [R1+0x200] ;  /* 0x00020000018f7983 */ /* 0x000ee80000300800 */
[----:B------:R-:W4:Y:S01]  /*7c70*/  LDL.LU R144, [R1+0x204] ;  /* 0x0002040001907983 */ /* 0x000f220000300800 */
[----:B-1----:R-:W-:-:S05]  /*7c80*/  SHF.L.U64.HI R0, R2, 0x2, R7 ;  /* 0x0000000202007819 */ /* 0x002fca0000010207 */
[----:B------:R-:W-:Y:S04]  /*7c90*/  STL [R1+0x330], R0 ;  /* 0x0003300001007387 */ /* 0x000fe80000100800 */
[----:B------:R-:W4:Y:S04]  /*7ca0*/  LDL.LU R145, [R1+0x208] ;  /* 0x0002080001917983 */ /* 0x000f280000300800 */
        /* <DEDUP_REMOVED lines=8> */
[----:B------:R-:W4:Y:S01]  /*7d30*/  LDL.LU R149, [R1+0x22c] ;  /* 0x00022c0001957983 */ /* 0x000f220000300800 */
[----:B------:R-:W-:-:S02]  /*7d40*/  LEA.HI.X R17, R212, R25, R17, 0x2, P0 ;  /* 0x00000019d4117211 */ /* 0x000fc400000f1411 */
[----:B------:R-:W-:Y:S02]  /*7d50*/  SHF.R.S32.HI R10, RZ, 0x1f, R213 ;  /* 0x0000001fff0a7819 */ /* 0x000fe400000114d5 */
[-C--:B------:R-:W-:Y:S02]  /*7d60*/  LEA R20, P0, R213, R27.reuse, 0x2 ;  /* 0x0000001bd5147211 */ /* 0x080fe400078010ff */
[----:B------:R-:W-:Y:S02]  /*7d70*/  SHF.R.S32.HI R21, RZ, 0x1f, R214 ;  /* 0x0000001fff157819 */ /* 0x000fe400000114d6 */
[----:B------:R-:W-:Y:S02]  /*7d80*/  LEA R22, P1, R214, R27, 0x2 ;  /* 0x0000001bd6167211 */ /* 0x000fe400078210ff */
[----:B------:R-:W-:Y:S02]  /*7d90*/  SHF.L.U64.HI R2, R211, 0x2, R6 ;  /* 0x00000002d3027819 */ /* 0x000fe40000010206 */
[----:B------:R-:W-:-:S02]  /*7da0*/  SHF.R.S32.HI R6, RZ, 0x1f, R215 ;  /* 0x0000001fff067819 */ /* 0x000fc400000114d7 */
[-C--:B------:R-:W-:Y:S02]  /*7db0*/  LEA R152, P2, R215, R27.reuse, 0x2 ;  /* 0x0000001bd7987211 */ /* 0x080fe400078410ff */
[----:B------:R-:W-:Y:S02]  /*7dc0*/  SHF.R.S32.HI R153, RZ, 0x1f, R216 ;  /* 0x0000001fff997819 */ /* 0x000fe400000114d8 */
[----:B------:R-:W-:Y:S02]  /*7dd0*/  LEA R154, P3, R216, R27, 0x2 ;  /* 0x0000001bd89a7211 */ /* 0x000fe400078610ff */
[-C--:B------:R-:W-:Y:S02]  /*7de0*/  LEA.HI.X R19, R213, R25.reuse, R10, 0x2, P0 ;  /* 0x00000019d5137211 */ /* 0x080fe400000f140a */
[----:B------:R-:W-:Y:S02]  /*7df0*/  LEA.HI.X R21, R214, R25, R21, 0x2, P1 ;  /* 0x00000019d6157211 */ /* 0x000fe400008f1415 */
        /* <DEDUP_REMOVED lines=76> */
[----:B------:R-:W-:Y:S02]  /*82c0*/  LEA.HI.X R199, R239, R25, R6, 0x2, P2 ;  /* 0x00000019efc77211 */ /* 0x000fe400010f1406 */
[----:B------:R-:W-:Y:S02]  /*82d0*/  LEA.HI R8, R8, R209, RZ, 0x5 ;  /* 0x000000d108087211 */ /* 0x000fe400078f28ff */
[----:B------:R-:W-:-:S02]  /*82e0*/  LEA.HI.X R201, R240, R25, R201, 0x2, P3 ;  /* 0x00000019f0c97211 */ /* 0x000fc400018f14c9 */
[----:B------:R-:W-:Y:S02]  /*82f0*/  SHF.R.S32.HI R6, RZ, 0x1f, R243 ;  /* 0x0000001fff067819 */ /* 0x000fe400000114f3 */
[----:B------:R-:W-:Y:S02]  /*8300*/  LEA R208, P2, R243, R27, 0x2 ;  /* 0x0000001bf3d07211 */ /* 0x000fe400078410ff */
[----:B------:R-:W-:Y:S02]  /*8310*/  SHF.R.S32.HI R209, RZ, 0x1f, R244 ;  /* 0x0000001fffd17819 */ /* 0x000fe400000114f4 */
[-C--:B------:R-:W-:Y:S02]  /*8320*/  LEA.HI.X R203, R241, R25.reuse, R10, 0x2, P0 ;  /* 0x00000019f1cb7211 */ /* 0x080fe400000f140a */
[----:B------:R-:W-:Y:S02]  /*8330*/  LEA.HI.X R205, R242, R25, R205, 0x2, P1 ;  /* 0x00000019f2cd7211 */ /* 0x000fe400008f14cd */
[----:B------:R-:W-:-:S02]  /*8340*/  SHF.R.S32.HI R10, RZ, 0x1f, R245 ;  /* 0x0000001fff0a7819 */ /* 0x000fc400000114f5 */
[-C--:B------:R-:W-:Y:S02]  /*8350*/  LEA R212, P0, R245, R27.reuse, 0x2 ;  /* 0x0000001bf5d47211 */ /* 0x080fe400078010ff */
[----:B------:R-:W-:Y:S02]  /*8360*/  SHF.R.S32.HI R213, RZ, 0x1f, R246 ;  /* 0x0000001fffd57819 */ /* 0x000fe400000114f6 */
[----:B------:R-:W-:Y:S02]  /*8370*/  LEA R214, P1, R246, R27, 0x2 ;  /* 0x0000001bf6d67211 */ /* 0x000fe400078210ff */
[----:B------:R-:W-:Y:S02]  /*8380*/  LEA.HI.X R207, R243, R25, R6, 0x2, P2 ;  /* 0x00000019f3cf7211 */ /* 0x000fe400010f1406 */
[----:B------:R-:W-:Y:S02]  /*8390*/  SHF.R.S32.HI R6, RZ, 0x1f, R247 ;  /* 0x0000001fff067819 */ /* 0x000fe400000114f7 */
[----:B------:R-:W-:-:S02]  /*83a0*/  LEA R216, P2, R247, R27, 0x2 ;  /* 0x0000001bf7d87211 */ /* 0x000fc400078410ff */
[----:B------:R-:W-:Y:S02]  /*83b0*/  SHF.R.S32.HI R217, RZ, 0x1f, R248 ;  /* 0x0000001fffd97819 */ /* 0x000fe400000114f8 */
[-C--:B------:R-:W-:Y:S02]  /*83c0*/  LEA.HI.X R211, R245, R25.reuse, R10, 0x2, P0 ;  /* 0x00000019f5d37211 */ /* 0x080fe400000f140a */
[----:B------:R-:W-:Y:S02]  /*83d0*/  LEA.HI.X R213, R246, R25, R213, 0x2, P1 ;  /* 0x00000019f6d57211 */ /* 0x000fe400008f14d5 */
[----:B------:R-:W-:Y:S02]  /*83e0*/  SHF.R.S32.HI R10, RZ, 0x1f, R249 ;  /* 0x0000001fff0a7819 */ /* 0x000fe400000114f9 */
[----:B------:R-:W-:Y:S02]  /*83f0*/  LEA R220, P0, R249, R27, 0x2 ;  /* 0x0000001bf9dc7211 */ /* 0x000fe400078010ff */
[----:B------:R-:W-:-:S02]  /*8400*/  SHF.R.S32.HI R221, RZ, 0x1f, R250 ;  /* 0x0000001fffdd7819 */ /* 0x000fc400000114fa */
[----:B------:R-:W-:Y:S02]  /*8410*/  LEA R222, P1, R250, R27, 0x2 ;  /* 0x0000001bfade7211 */ /* 0x000fe400078210ff */
[----:B--2---:R-:W-:-:S04]  /*8420*/  SHF.R.S32.HI R11, RZ, 0x1f, R210 ;  /* 0x0000001fff0b7819 */ /* 0x004fc800000114d2 */
[----:B------:R-:W-:Y:S02]  /*8430*/  SHF.L.U64.HI R11, R210, 0x2, R11 ;  /* 0x00000002d20b7819 */ /* 0x000fe4000001020b */
[----:B------:R-:W-:-:S04]  /*8440*/  LEA R210, P3, R244, R27, 0x2 ;  /* 0x0000001bf4d27211 */ /* 0x000fc800078610ff */
[----:B------:R-:W-:Y:S02]  /*8450*/  LEA.HI.X R209, R244, R25, R209, 0x2, P3 ;  /* 0x00000019f4d17211 */ /* 0x000fe400018f14d1 */
[C---:B------:R-:W-:Y:S02]  /*8460*/  LEA R218, P3, R248.reuse, R27, 0x2 ;  /* 0x0000001bf8da7211 */ /* 0x040fe400078610ff */
[-C--:B------:R-:W-:Y:S02]  /*8470*/  LEA.HI.X R215, R247, R25.reuse, R6, 0x2, P2 ;  /* 0x00000019f7d77211 */ /* 0x080fe400010f1406 */
[----:B------:R-:W-:Y:S02]  /*8480*/  LEA.HI.X R217, R248, R25, R217, 0x2, P3 ;  /* 0x00000019f8d97211 */ /* 0x000fe400018f14d9 */
[----:B------:R-:W-:Y:S02]  /*8490*/  SHF.R.S32.HI R6, RZ, 0x1f, R251 ;  /* 0x0000001fff067819 */ /* 0x000fe400000114fb */
[----:B------:R-:W-:-:S02]  /*84a0*/  LEA R224, P2, R251, R27, 0x2 ;  /* 0x0000001bfbe07211 */ /* 0x000fc400078410ff */
[----:B------:R-:W-:Y:S02]  /*84b0*/  SHF.R.S32.HI R225, RZ, 0x1f, R252 ;  /* 0x0000001fffe17819 */ /* 0x000fe400000114fc */
[----:B------:R-:W-:Y:S02]  /*84c0*/  LEA R226, P3, R252, R27, 0x2 ;  /* 0x0000001bfce27211 */ /* 0x000fe400078610ff */
[-C--:B------:R-:W-:Y:S01]  /*84d0*/  LEA.HI.X R219, R249, R25.reuse, R10, 0x2, P0 ;  /* 0x00000019f9db7211 */ /* 0x080fe200000f140a */
[----:B------:R1:W-:Y:S01]  /*84e0*/  STL [R1+0x394], R2 ;  /* 0x0003940201007387 */ /* 0x0003e20000100800 */
[----:B------:R-:W-:Y:S02]  /*84f0*/  LEA.HI.X R221, R250, R25, R221, 0x2, P1 ;  /* 0x00000019fadd7211 */ /* 0x000fe400008f14dd */
[----:B---3--:R-:W-:Y:S02]  /*8500*/  SHF.R.S32.HI R14, RZ, 0x1f, R143 ;  /* 0x0000001fff0e7819 */ /* 0x008fe4000001148f */
[----:B------:R-:W-:Y:S01]  /*8510*/  LEA R228, P0, R143, R27, 0x2 ;  /* 0x0000001b8fe47211 */ /* 0x000fe200078010ff */
[----:B------:R-:W-:Y:S01]  /*8520*/  STL [R1+0x398], R8 ;  /* 0x0003980801007387 */ /* 0x000fe20000100800 */
[----:B----4-:R-:W-:-:S02]  /*8530*/  SHF.R.S32.HI R12, RZ, 0x1f, R144 ;  /* 0x0000001fff0c7819 */ /* 0x010fc40000011490 */
[----:B------:R-:W-:Y:S01]  /*8540*/  LEA R230, P1, R144, R27, 0x2 ;  /* 0x0000001b90e67211 */ /* 0x000fe200078210ff */
[----:B------:R-:W2:Y:S01]  /*8550*/  LDL.LU R141, [R1+0x230] ;  /* 0x00023000018d7983 */ /* 0x000ea20000300800 */
[-C--:B------:R-:W-:Y:S02]  /*8560*/  LEA.HI.X R223, R251, R25.reuse, R6, 0x2, P2 ;  /* 0x00000019fbdf7211 */ /* 0x080fe400010f1406 */
[----:B------:R-:W-:Y:S01]  /*8570*/  LEA.HI.X R225, R252, R25, R225, 0x2, P3 ;  /* 0x00000019fce17211 */ /* 0x000fe200018f14e1 */
[----:B------:R-:W3:Y:S01]  /*8580*/  LDL.LU R142, [R1+0x234] ;  /* 0x00023400018e7983 */ /* 0x000ee20000300800 */
[----:B------:R-:W-:Y:S02]  /*8590*/  SHF.R.S32.HI R10, RZ, 0x1f, R145 ;  /* 0x0000001fff0a7819 */ /* 0x000fe40000011491 */
[----:B------:R-:W-:Y:S02]  /*85a0*/  LEA R232, P2, R145, R27, 0x2 ;  /* 0x0000001b91e87211 */ /* 0x000fe400078410ff */
[----:B------:R-:W-:-:S02]  /*85b0*/  SHF.R.S32.HI R6, RZ, 0x1f, R146 ;  /* 0x0000001fff067819 */ /* 0x000fc40000011492 */
[----:B------:R-:W-:Y:S02]  /*85c0*/  LEA R234, P3, R146, R27, 0x2 ;  /* 0x0000001b92ea7211 */ /* 0x000fe400078610ff */
[-C--:B------:R-:W-:Y:S02]  /*85d0*/  LEA.HI.X R227, R143, R25.reuse, R14, 0x2, P0 ;  /* 0x000000198fe37211 */ /* 0x080fe400000f140e */
[----:B------:R-:W-:Y:S01]  /*85e0*/  LEA.HI.X R229, R144, R25, R12, 0x2, P1 ;  /* 0x0000001990e57211 */ /* 0x000fe200008f140c */
[----:B------:R-:W4:Y:S01]  /*85f0*/  LDL.LU R143, [R1+0x238] ;  /* 0x00023800018f7983 */ /* 0x000f220000300800 */
[----:B------:R-:W-:Y:S02]  /*8600*/  SHF.R.S32.HI R14, RZ, 0x1f, R147 ;  /* 0x0000001fff0e7819 */ /* 0x000fe40000011493 */
[----:B------:R-:W-:Y:S01]  /*8610*/  LEA R236, P0, R147, R27, 0x2 ;  /* 0x0000001b93ec7211 */ /* 0x000fe200078010ff */
[----:B------:R-:W4:Y:S01]  /*8620*/  LDL.LU R144, [R1+0x23c] ;  /* 0x00023c0001907983 */ /* 0x000f220000300800 */
        /* <DEDUP_REMOVED lines=8> */
[----:B------:R-:W-:-:S02]  /*86b0*/  LEA.HI.X R235, R147, R25, R14, 0x2, P0 ;  /* 0x0000001993eb7211 */ /* 0x000fc400000f140e */
[----:B------:R-:W-:Y:S01]  /*86c0*/  SHF.R.S32.HI R10, RZ, 0x1f, R150 ;  /* 0x0000001fff0a7819 */ /* 0x000fe20000011496 */
[----:B------:R-:W4:Y:S01]  /*86d0*/  LDL.LU R147, [R1+0x248] ;  /* 0x0002480001937983 */ /* 0x000f220000300800 */
[----:B------:R-:W-:Y:S02]  /*86e0*/  LEA R240, P2, R150, R27, 0x2 ;  /* 0x0000001b96f07211 */ /* 0x000fe400078410ff */
[----:B------:R-:W-:Y:S02]  /*86f0*/  LEA.HI.X R237, R148, R25, R12, 0x2, P1 ;  /* 0x0000001994ed7211 */ /* 0x000fe400008f140c */
[----:B------:R-:W4:Y:S01]  /*8700*/  LDL.LU R148, [R1+0x24c] ;  /* 0x00024c0001947983 */ /* 0x000f220000300800 */
[----:B------:R-:W-:Y:S02]  /*8710*/  SHF.R.S32.HI R14, RZ, 0x1f, R151 ;  /* 0x0000001fff0e7819 */ /* 0x000fe40000011497 */
[----:B------:R-:W-:Y:S02]  /*8720*/  LEA R244, P0, R151, R27, 0x2 ;  /* 0x0000001b97f47211 */ /* 0x000fe400078010ff */
[----:B------:R-:W-:-:S02]  /*8730*/  LEA.HI.X R241, R13, R25, R6, 0x2, P3 ;  /* 0x000000190df17211 */ /* 0x000fc400018f1406 */
[-C--:B------:R-:W-:Y:S01]  /*8740*/  LEA.HI.X R239, R150, R25.reuse, R10, 0x2, P2 ;  /* 0x0000001996ef7211 */ /* 0x080fe200010f140a */
[----:B------:R-:W4:Y:S01]  /*8750*/  LDL.LU R13, [R1+0x258] ;  /* 0x00025800010d7983 */ /* 0x000f220000300800 */
[----:B------:R-:W-:-:S03]  /*8760*/  LEA.HI.X R243, R151, R25, R14, 0x2, P0 ;  /* 0x0000001997f37211 */ /* 0x000fc600000f140e */
[----:B------:R-:W4:Y:S04]  /*8770*/  LDL.LU R150, [R1+0x2b4] ;  /* 0x0002b40001967983 */ /* 0x000f280000300800 */
[----:B------:R-:W4:Y:S01]  /*8780*/  LDL R151, [R1+0x2b8] ;  /* 0x0002b80001977983 */ /* 0x000f220000100800 */
[----:B------:R-:W-:Y:S02]  /*8790*/  SHF.R.S32.HI R6, RZ, 0x1f, R149 ;  /* 0x0000001fff067819 */ /* 0x000fe40000011495 */
[----:B------:R-:W-:-:S04]  /*87a0*/  LEA R250, P3, R149, R27, 0x2 ;  /* 0x0000001b95fa7211 */ /* 0x000fc800078610ff */
[----:B------:R-:W-:Y:S02]  /*87b0*/  LEA.HI.X R249, R149, R25, R6, 0x2, P3 ;  /* 0x0000001995f97211 */ /* 0x000fe400018f1406 */
[----:B------:R-:W4:Y:S01]  /*87c0*/  LDL.LU R149, [R1+0x2c0] ;  /* 0x0002c00001957983 */ /* 0x000f220000300800 */
[----:B------:R-:W-:Y:S02]  /*87d0*/  SHF.R.S32.HI R10, RZ, 0x1f, R140 ;  /* 0x0000001fff0a7819 */ /* 0x000fe4000001148c */
[C---:B------:R-:W-:Y:S02]  /*87e0*/  LEA R248, P2, R140.reuse, R27, 0x2 ;  /* 0x0000001b8cf87211 */ /* 0x040fe400078410ff */
[----:B------:R-:W-:Y:S02]  /*87f0*/  SHF.R.S32.HI R12, RZ, 0x1f, R139 ;  /* 0x0000001fff0c7819 */ /* 0x000fe4000001148b */
[----:B------:R-:W-:Y:S02]  /*8800*/  LEA.HI.X R247, R140, R25, R10, 0x2, P2 ;  /* 0x000000198cf77211 */ /* 0x000fe400010f140a */
[----:B------:R-:W-:-:S04]  /*8810*/  LEA R246, P1, R139, R27, 0x2 ;  /* 0x0000001b8bf67211 */ /* 0x000fc800078210ff */
[----:B------:R-:W-:Y:S02]  /*8820*/  LEA.HI.X R245, R139, R25, R12, 0x2, P1 ;  /* 0x000000198bf57211 */ /* 0x000fe400008f140c */
[----:B------:R-:W-:Y:S02]  /*8830*/  IADD3 R18, P5, R18, UR8, RZ ;  /* 0x0000000812127c10 */ /* 0x000fe4000ffbe0ff */
[----:B------:R-:W-:Y:S02]  /*8840*/  IADD3 R154, P6, R154, UR8, RZ ;  /* 0x000000089a9a7c10 */ /* 0x000fe4000ffde0ff */
[----:B------:R-:W-:Y:S02]  /*8850*/  IADD3 R20, P4, R20, UR8, RZ ;  /* 0x0000000814147c10 */ /* 0x000fe4000ff9e0ff */
[----:B------:R-:W-:Y:S02]  /*8860*/  IADD3.X R17, R17, UR9, RZ, P5, !PT ;  /* 0x0000000911117c10 */ /* 0x000fe4000affe4ff */
[----:B------:R-:W-:-:S02]  /*8870*/  IADD3 R156, P5, R156, UR8, RZ ;  /* 0x000000089c9c7c10 */ /* 0x000fc4000ffbe0ff */
[----:B------:R-:W-:Y:S02]  /*8880*/  IADD3.X R153, R153, UR9, RZ, P6, !PT ;  /* 0x0000000999997c10 */ /* 0x000fe4000b7fe4ff */
[----:B------:R-:W-:Y:S02]  /*8890*/  IADD3.X R19, R19, UR9, RZ, P4, !PT ;  /* 0x0000000913137c10 */ /* 0x000fe4000a7fe4ff */
        /* <DEDUP_REMOVED lines=55> */
[----:B------:R-:W-:Y:S02]  /*8c10*/  IADD3.X R245, R245, UR9, RZ, P5, !PT ;  /* 0x00000009f5f57c10 */ /* 0x000fe4000affe4ff */
[----:B------:R-:W-:Y:S02]  /*8c20*/  IADD3.X R247, R247, UR9, RZ, P4, !PT ;  /* 0x00000009f7f77c10 */ /* 0x000fe4000a7fe4ff */
[----:B--2---:R-:W-:-:S02]  /*8c30*/  SHF.R.S32.HI R10, RZ, 0x1f, R141 ;  /* 0x0000001fff0a7819 */ /* 0x004fc4000001148d */
[C---:B------:R-:W-:Y:S02]  /*8c40*/  LEA R252, P0, R141.reuse, R27, 0x2 ;  /* 0x0000001b8dfc7211 */ /* 0x040fe400078010ff */
[----:B---3--:R-:W-:Y:S02]  /*8c50*/  SHF.R.S32.HI R32, RZ, 0x1f, R142 ;  /* 0x0000001fff207819 */ /* 0x008fe4000001148e */
[----:B------:R-:W-:Y:S02]  /*8c60*/  LEA.HI.X R251, R141, R25, R10, 0x2, P0 ;  /* 0x000000198dfb7211 */ /* 0x000fe400000f140a */
[-C--:B------:R-:W-:Y:S02]  /*8c70*/  LEA R39, P1, R142, R27.reuse, 0x2 ;  /* 0x0000001b8e277211 */ /* 0x080fe400078210ff */
[----:B----4-:R-:W-:Y:S02]  /*8c80*/  SHF.R.S32.HI R6, RZ, 0x1f, R143 ;  /* 0x0000001fff067819 */ /* 0x010fe4000001148f */
[----:B------:R-:W-:-:S02]  /*8c90*/  LEA R37, P2, R143, R27, 0x2 ;  /* 0x0000001b8f257211 */ /* 0x000fc400078410ff */
[----:B------:R-:W-:Y:S02]  /*8ca0*/  SHF.R.S32.HI R28, RZ, 0x1f, R144 ;  /* 0x0000001fff1c7819 */ /* 0x000fe40000011490 */
[C---:B------:R-:W-:Y:S02]  /*8cb0*/  LEA R35, P3, R144.reuse, R27, 0x2 ;  /* 0x0000001b90237211 */ /* 0x040fe400078610ff */
[-C--:B------:R-:W-:Y:S02]  /*8cc0*/  LEA.HI.X R29, R143, R25.reuse, R6, 0x2, P2 ;  /* 0x000000198f1d7211 */ /* 0x080fe400010f1406 */
[----:B------:R-:W-:Y:S02]  /*8cd0*/  LEA.HI.X R28, R144, R25, R28, 0x2, P3 ;  /* 0x00000019901c7211 */ /* 0x000fe400018f141c */
[----:B------:R-:W-:Y:S02]  /*8ce0*/  SHF.R.S32.HI R26, RZ, 0x1f, R145 ;  /* 0x0000001fff1a7819 */ /* 0x000fe40000011491 */
[----:B------:R-:W-:-:S02]  /*8cf0*/  LEA R38, P0, R145, R27, 0x2 ;  /* 0x0000001b91267211 */ /* 0x000fc400078010ff */
[----:B------:R-:W-:Y:S02]  /*8d00*/  LEA.HI.X R32, R142, R25, R32, 0x2, P1 ;  /* 0x000000198e207211 */ /* 0x000fe400008f1420 */
[----:B------:R-:W-:Y:S02]  /*8d10*/  SHF.R.S32.HI R6, RZ, 0x1f, R147 ;  /* 0x0000001fff067819 */ /* 0x000fe40000011493 */
[-C--:B------:R-:W-:Y:S02]  /*8d20*/  LEA R33, P2, R147, R27.reuse, 0x2 ;  /* 0x0000001b93217211 */ /* 0x080fe400078410ff */
[----:B------:R-:W-:Y:S02]  /*8d30*/  SHF.R.S32.HI R12, RZ, 0x1f, R148 ;  /* 0x0000001fff0c7819 */ /* 0x000fe40000011494 */
[----:B------:R-:W-:Y:S02]  /*8d40*/  LEA R30, P3, R148, R27, 0x2 ;  /* 0x0000001b941e7211 */ /* 0x000fe400078610ff */
[----:B------:R-:W-:-:S02]  /*8d50*/  LEA.HI.X R26, R145, R25, R26, 0x2, P0 ;  /* 0x00000019911a7211 */ /* 0x000fc400000f141a */
[----:B------:R-:W-:Y:S02]  /*8d60*/  LEA.HI.X R6, R147, R25, R6, 0x2, P2 ;  /* 0x0000001993067211 */ /* 0x000fe400010f1406 */
[----:B------:R-:W-:Y:S02]  /*8d70*/  SHF.R.S32.HI R14, RZ, 0x1f, R146 ;  /* 0x0000001fff0e7819 */ /* 0x000fe40000011492 */
[----:B------:R-:W-:Y:S02]  /*8d80*/  LEA R36, P1, R146, R27, 0x2 ;  /* 0x0000001b92247211 */ /* 0x000fe400078210ff */
[----:B------:R-:W-:Y:S02]  /*8d90*/  LEA.HI.X R12, R148, R25, R12, 0x2, P3 ;  /* 0x00000019940c7211 */ /* 0x000fe400018f140c */
[----:B------:R-:W-:Y:S02]  /*8da0*/  SHF.R.S32.HI R40, RZ, 0x1f, R13 ;  /* 0x0000001fff287819 */ /* 0x000fe4000001140d */
[----:B------:R-:W-:-:S02]  /*8db0*/  SHF.R.S32.HI R24, RZ, 0x1f, R150 ;  /* 0x0000001fff187819 */ /* 0x000fc40000011496 */
[-C--:B------:R-:W-:Y:S02]  /*8dc0*/  LEA R34, P0, R13, R27.reuse, 0x2 ;  /* 0x0000001b0d227211 */ /* 0x080fe400078010ff */
[-C--:B------:R-:W-:Y:S02]  /*8dd0*/  LEA R31, P2, R150, R27.reuse, 0x2 ;  /* 0x0000001b961f7211 */ /* 0x080fe400078410ff */
[----:B------:R-:W-:Y:S02]  /*8de0*/  SHF.R.S32.HI R10, RZ, 0x1f, R151 ;  /* 0x0000001fff0a7819 */ /* 0x000fe40000011497 */
[----:B------:R-:W-:Y:S02]  /*8df0*/  LEA R27, P3, R151, R27, 0x2 ;  /* 0x0000001b971b7211 */ /* 0x000fe400078610ff */
[-C--:B------:R-:W-:Y:S02]  /*8e00*/  LEA.HI.X R14, R146, R25.reuse, R14, 0x2, P1 ;  /* 0x00000019920e7211 */ /* 0x080fe400008f140e */
[----:B------:R-:W-:-:S02]  /*8e10*/  LEA.HI.X R13, R13, R25, R40, 0x2, P0 ;  /* 0x000000190d0d7211 */ /* 0x000fc400000f1428 */
[-C--:B------:R-:W-:Y:S02]  /*8e20*/  LEA.HI.X R24, R150, R25.reuse, R24, 0x2, P2 ;  /* 0x0000001996187211 */ /* 0x080fe400010f1418 */
[----:B------:R-:W-:Y:S02]  /*8e30*/  LEA.HI.X R25, R151, R25, R10, 0x2, P3 ;  /* 0x0000001997197211 */ /* 0x000fe400018f140a */
[----:B------:R-:W-:Y:S02]  /*8e40*/  IADD3 R22, P3, R22, UR8, RZ ;  /* 0x0000000816167c10 */ /* 0x000fe4000ff7e0ff */
[----:B------:R-:W-:Y:S02]  /*8e50*/  IADD3 R152, P2, R152, UR8, RZ ;  /* 0x0000000898987c10 */ /* 0x000fe4000ff5e0ff */
[----:B------:R-:W-:Y:S02]  /*8e60*/  IADD3.X R21, R21, UR9, RZ, P3, !PT ;  /* 0x0000000915157c10 */ /* 0x000fe40009ffe4ff */
[----:B------:R-:W-:-:S02]  /*8e70*/  IADD3 R160, P3, R160, UR8, RZ ;  /* 0x00000008a0a07c10 */ /* 0x000fc4000ff7e0ff */
[----:B------:R-:W-:Y:S02]  /*8e80*/  IADD3.X R23, R23, UR9, RZ, P2, !PT ;  /* 0x0000000917177c10 */ /* 0x000fe400097fe4ff */
[----:B------:R-:W-:Y:S02]  /*8e90*/  IADD3 R162, P2, R162, UR8, RZ ;  /* 0x00000008a2a27c10 */ /* 0x000fe4000ff5e0ff */
[----:B------:R-:W-:Y:S02]  /*8ea0*/  IADD3.X R159, R159, UR9, RZ, P3, !PT ;  /* 0x000000099f9f7c10 */ /* 0x000fe40009ffe4ff */
        /* <DEDUP_REMOVED lines=8> */
[----:B------:R-:W-:-:S02]  /*8f30*/  LEA R7, P1, R16, R149, 0x3 ;  /* 0x0000009510077211 */ /* 0x000fc400078218ff */
[----:B------:R-:W-:Y:S02]  /*8f40*/  IADD3 R190, P3, R190, UR8, RZ ;  /* 0x00000008bebe7c10 */ /* 0x000fe4000ff7e0ff */
[----:B------:R-:W-:Y:S02]  /*8f50*/  IADD3.X R181, R181, UR9, RZ, P2, !PT ;  /* 0x00000009b5b57c10 */ /* 0x000fe400097fe4ff */
[----:B------:R-:W-:Y:S02]  /*8f60*/  IADD3 R7, P0, R7, UR6, RZ ;  /* 0x0000000607077c10 */ /* 0x000fe4000ff1e0ff */
[----:B------:R-:W-:Y:S02]  /*8f70*/  IADD3 R192, P2, R192, UR8, RZ ;  /* 0x00000008c0c07c10 */ /* 0x000fe4000ff5e0ff */
[----:B------:R-:W-:Y:S02]  /*8f80*/  IADD3.X R189, R189, UR9, RZ, P3, !PT ;  /* 0x00000009bdbd7c10 */ /* 0x000fe40009ffe4ff */
[----:B------:R-:W-:Y:S01]  /*8f90*/  IADD3 R200, P3, R200, UR8, RZ ;  /* 0x00000008c8c87c10 */ /* 0x000fe2000ff7e0ff */
[----:B------:R-:W-:Y:S01]  /*8fa0*/  STL [R1+0x39c], R7 ;  /* 0x00039c0701007387 */ /* 0x000fe20000100800 */
[----:B------:R-:W-:-:S02]  /*8fb0*/  IADD3.X R191, R191, UR9, RZ, P2, !PT ;  /* 0x00000009bfbf7c10 */ /* 0x000fc400097fe4ff */
[----:B------:R-:W-:Y:S01]  /*8fc0*/  IADD3 R202, P2, R202, UR8, RZ ;  /* 0x00000008caca7c10 */ /* 0x000fe2000ff5e0ff */
[----:B------:R-:W-:Y:S01]  /*8fd0*/  STL [R1+0x3a0], R18 ;  /* 0x0003a01201007387 */ /* 0x000fe20000100800 */
[----:B------:R-:W-:Y:S02]  /*8fe0*/  IADD3.X R199, R199, UR9, RZ, P3, !PT ;  /* 0x00000009c7c77c10 */ /* 0x000fe40009ffe4ff */
[----:B------:R-:W-:Y:S01]  /*8ff0*/  IADD3 R210, P3, R210, UR8, RZ ;  /* 0x00000008d2d27c10 */ /* 0x000fe2000ff7e0ff */
[----:B------:R-:W-:Y:S01]  /*9000*/  STL [R1+0x3a4], R20 ;  /* 0x0003a41401007387 */ /* 0x000fe20000100800 */
[----:B------:R-:W-:-:S03]  /*9010*/  IADD3.X R201, R201, UR9, RZ, P2, !PT ;  /* 0x00000009c9c97c10 */ /* 0x000fc600097fe4ff */
[----:B------:R-:W-:Y:S01]  /*9020*/  STL [R1+0x3a8], R22 ;  /* 0x0003a81601007387 */ /* 0x000fe20000100800 */
[----:B------:R-:W-:Y:S02]  /*9030*/  IADD3 R212, P2, R212, UR8, RZ ;  /* 0x00000008d4d47c10 */ /* 0x000fe4000ff5e0ff */
[----:B------:R-:W-:Y:S01]  /*9040*/  IADD3.X R209, R209, UR9, RZ, P3, !PT ;  /* 0x00000009d1d17c10 */ /* 0x000fe20009ffe4ff */
[----:B------:R-:W-:Y:S01]  /*9050*/  STL [R1+0x3ac], R152 ;  /* 0x0003ac9801007387 */ /* 0x000fe20000100800 */
[----:B------:R-:W-:-:S03]  /*9060*/  IADD3 R220, P3, R220, UR8, RZ ;  /* 0x00000008dcdc7c10 */ /* 0x000fc6000ff7e0ff */
[----:B------:R-:W-:Y:S01]  /*9070*/  STL [R1+0x3b0], R154 ;  /* 0x0003b09a01007387 */ /* 0x000fe20000100800 */
[----:B------:R-:W-:-:S03]  /*9080*/  IADD3.X R211, R211, UR9, RZ, P2, !PT ;  /* 0x00000009d3d37c10 */ /* 0x000fc600097fe4ff */
[----:B------:R-:W-:Y:S01]  /*9090*/  STL [R1+0x3b4], R17 ;  /* 0x0003b41101007387 */ /* 0x000fe20000100800 */
[----:B------:R-:W-:-:S03]  /*90a0*/  IADD3 R222, P2, R222, UR8, RZ ;  /* 0x00000008dede7c10 */ /* 0x000fc6000ff5e0ff */
[----:B------:R-:W-:Y:S01]  /*90b0*/  STL [R1+0x3b8], R156 ;  /* 0x0003b89c01007387 */ /* 0x000fe20000100800 */
[----:B------:R-:W-:-:S03]  /*90c0*/  IADD3.X R219, R219, UR9, RZ, P3, !PT ;  /* 0x00000009dbdb7c10 */ /* 0x000fc60009ffe4ff */
[----:B------:R-:W-:Y:S01]  /*90d0*/  STL [R1+0x3bc], R19 ;  /* 0x0003bc1301007387 */ /* 0x000fe20000100800 */
[----:B------:R-:W-:-:S03]  /*90e0*/  IADD3 R230, P3, R230, UR8, RZ ;  /* 0x00000008e6e67c10 */ /* 0x000fc6000ff7e0ff */
[----:B------:R-:W-:Y:S04]  /*90f0*/  STL [R1+0x3c0], R158 ;  /* 0x0003c09e01007387 */ /* 0x000fe80000100800 */
        /* <DEDUP_REMOVED lines=8> */
[----:B------:R-:W-:Y:S01]  /*9180*/  STL [R1+0x3d4], R153 ;  /* 0x0003d49901007387 */ /* 0x000fe20000100800 */
[----:B-1----:R-:W-:-:S03]  /*9190*/  IADD3 R2, P6, R39, UR8, RZ ;  /* 0x0000000827027c10 */ /* 0x002fc6000ffde0ff */
        /* <DEDUP_REMOVED lines=16> */
[----:B------:R1:W-:Y:S04]  /*92a0*/  STL [R1+0x204], R2 ;  /* 0x0002040201007387 */ /* 0x0003e80000100800 */
[----:B------:R2:W-:Y:S01]  /*92b0*/  STL [R1+0x20c], R0 ;  /* 0x00020c0001007387 */ /* 0x0005e20000100800 */
[----:B------:R-:W-:Y:S02]  /*92c0*/  IADD3.X R251, R251, UR9, RZ, P2, !PT ;  /* 0x00000009fbfb7c10 */ /* 0x000fe400097fe4ff */
[----:B-1----:R-:W-:Y:S02]  /*92d0*/  IADD3 R2, P4, R35, UR8, RZ ;  /* 0x0000000823027c10 */ /* 0x002fe4000ff9e0ff */
[----:B--2---:R-:W-:-:S03]  /*92e0*/  IADD3 R0, P3, R38, UR8, RZ ;  /* 0x0000000826007c10 */ /* 0x004fc6000ff7e0ff */
[----:B------:R1:W-:Y:S04]  /*92f0*/  STL [R1+0x214], R2 ;  /* 0x0002140201007387 */ /* 0x0003e80000100800 */
[----:B------:R2:W-:Y:S01]  /*9300*/  STL [R1+0x21c], R0 ;  /* 0x00021c0001007387 */ /* 0x0005e20000100800 */
[----:B-1----:R-:W-:Y:S02]  /*9310*/  IADD3 R2, P2, R36, UR8, RZ ;  /* 0x0000000824027c10 */ /* 0x002fe4000ff5e0ff */
[----:B--2---:R-:W-:-:S03]  /*9320*/  IADD3.X R0, R32, UR9, RZ, P6, !PT ;  /* 0x0000000920007c10 */ /* 0x004fc6000b7fe4ff */
[----:B------:R1:W-:Y:S01]  /*9330*/  STL [R1+0x224], R2 ;  /* 0x0002240201007387 */ /* 0x0003e20000100800 */
[----:B------:R-:W-:-:S03]  /*9340*/  IADD3 R7, P6, R33, UR8, RZ ;  /* 0x0000000821077c10 */ /* 0x000fc6000ffde0ff */
[----:B------:R2:W-:Y:S01]  /*9350*/  STL [R1+0x200], R0 ;  /* 0x0002000001007387 */ /* 0x0005e20000100800 */
[----:B-1----:R-:W-:-:S03]  /*9360*/  IADD3.X R2, R29, UR9, RZ, P5, !PT ;  /* 0x000000091d027c10 */ /* 0x002fc6000affe4ff */
[----:B------:R1:W-:Y:S01]  /*9370*/  STL [R1+0x22c], R7 ;  /* 0x00022c0701007387 */ /* 0x0003e20000100800 */
[----:B--2---:R-:W-:-:S03]  /*9380*/  IADD3 R0, P5, R30, UR8, RZ ;  /* 0x000000081e007c10 */ /* 0x004fc6000ffbe0ff */
[----:B------:R2:W-:Y:S04]  /*9390*/  STL [R1+0x208], R2 ;  /* 0x0002080201007387 */ /* 0x0005e80000100800 */
[----:B------:R3:W-:Y:S01]  /*93a0*/  STL [R1+0x234], R0 ;  /* 0x0002340001007387 */ /* 0x0007e20000100800 */
[----:B-1----:R-:W-:Y:S02]  /*93b0*/  IADD3.X R7, R28, UR9, RZ, P4, !PT ;  /* 0x000000091c077c10 */ /* 0x002fe4000a7fe4ff */
[----:B--2---:R-:W-:-:S03]  /*93c0*/  IADD3 R2, P4, R34, UR8, RZ ;  /* 0x0000000822027c10 */ /* 0x004fc6000ff9e0ff */
[----:B------:R1:W-:Y:S01]  /*93d0*/  STL [R1+0x210], R7 ;  /* 0x0002100701007387 */ /* 0x0003e20000100800 */
[----:B---3--:R-:W-:-:S03]  /*93e0*/  IADD3.X R0, R26, UR9, RZ, P3, !PT ;  /* 0x000000091a007c10 */ /* 0x008fc60009ffe4ff */
[----:B------:R2:W-:Y:S04]  /*93f0*/  STL [R1+0x23c], R2 ;  /* 0x00023c0201007387 */ /* 0x0005e80000100800 */
[----:B------:R3:W-:Y:S01]  /*9400*/  STL [R1+0x218], R0 ;  /* 0x0002180001007387 */ /* 0x0007e20000100800 */
[----:B-1----:R-:W-:Y:S02]  /*9410*/  IADD3 R7, P3, R31, UR8, RZ ;  /* 0x000000081f077c10 */ /* 0x002fe4000ff7e0ff */
[----:B--2---:R-:W-:-:S03]  /*9420*/  IADD3.X R2, R14, UR9, RZ, P2, !PT ;  /* 0x000000090e027c10 */ /* 0x004fc600097fe4ff */
[----:B------:R-:W-:Y:S01]  /*9430*/  STL [R1+0x244], R7 ;  /* 0x0002440701007387 */ /* 0x000fe20000100800 */
[----:B---3--:R-:W-:-:S03]  /*9440*/  IADD3 R0, P2, R27, UR8, RZ ;  /* 0x000000081b007c10 */ /* 0x008fc6000ff5e0ff */
[----:B------:R1:W-:Y:S04]  /*9450*/  STL [R1+0x220], R2 ;  /* 0x0002200201007387 */ /* 0x0003e80000100800 */
[----:B------:R2:W-:Y:S01]  /*9460*/  STL [R1+0x24c], R0 ;  /* 0x00024c0001007387 */ /* 0x0005e20000100800 */
[----:B-1----:R-:W-:Y:S02]  /*9470*/  IADD3.X R2, R6, UR9, RZ, P6, !PT ;  /* 0x0000000906027c10 */ /* 0x002fe4000b7fe4ff */
[----:B------:R-:W-:Y:S02]  /*9480*/  IADD3.X R6, R13, UR9, RZ, P4, !PT ;  /* 0x000000090d067c10 */ /* 0x000fe4000a7fe4ff */
[----:B--2---:R-:W-:Y:S01]  /*9490*/  IADD3.X R0, R12, UR9, RZ, P5, !PT ;  /* 0x000000090c007c10 */ /* 0x004fe2000affe4ff */
[----:B------:R1:W-:Y:S04]  /*94a0*/  STL [R1+0x228], R2 ;  /* 0x0002280201007387 */ /* 0x0003e80000100800 */
[----:B------:R2:W-:Y:S04]  /*94b0*/  STL [R1+0x230], R0 ;  /* 0x0002300001007387 */ /* 0x0005e80000100800 */
[----:B------:R-:W-:Y:S01]  /*94c0*/  STL [R1+0x238], R6 ;  /* 0x0002380601007387 */ /* 0x000fe20000100800 */
[----:B-1----:R-:W-:-:S03]  /*94d0*/  IADD3.X R2, R24, UR9, RZ, P3, !PT ;  /* 0x0000000918027c10 */ /* 0x002fc60009ffe4ff */
[----:B------:R-:W3:Y:S01]  /*94e0*/  LDL R161, [R1+0x26c] ;  /* 0x00026c0001a17983 */ /* 0x000ee20000100800 */
[----:B--2---:R-:W-:-:S03]  /*94f0*/  IADD3.X R0, R25, UR9, RZ, P2, !PT ;  /* 0x0000000919007c10 */ /* 0x004fc600097fe4ff */
[----:B------:R1:W-:Y:S04]  /*9500*/  STL [R1+0x240], R2 ;  /* 0x0002400201007387 */ /* 0x0003e80000100800 */
[----:B------:R-:W2:Y:S04]  /*9510*/  LDL R170, [R1+0x270] ;  /* 0x0002700001aa7983 */ /* 0x000ea80000100800 */
[----:B------:R4:W-:Y:S04]  /*9520*/  STL [R1+0x248], R0 ;  /* 0x0002480001007387 */ /* 0x0009e80000100800 */
[----:B------:R-:W2:Y:S04]  /*9530*/  LDL R159, [R1+0x274] ;  /* 0x00027400019f7983 */ /* 0x000ea80000100800 */
        /* <DEDUP_REMOVED lines=21> */
[----:B-1----:R-:W2:Y:S04]  /*9690*/  LDL R2, [R1+0x33c] ;  /* 0x00033c0001027983 */ /* 0x002ea80000100800 */
[----:B------:R-:W2:Y:S04]  /*96a0*/  LDL R15, [R1+0x340] ;  /* 0x00034000010f7983 */ /* 0x000ea80000100800 */
[----:B------:R-:W2:Y:S04]  /*96b0*/  LDL R9, [R1+0x344] ;  /* 0x0003440001097983 */ /* 0x000ea80000100800 */
[----:B----4-:R-:W4:Y:S04]  /*96c0*/  LDL R0, [R1+0x250] ;  /* 0x0002500001007983 */ /* 0x010f280000100800 */
[----:B------:R-:W4:Y:S04]  /*96d0*/  LDL R150, [R1+0x348] ;  /* 0x0003480001967983 */ /* 0x000f280000100800 */
[----:B------:R-:W4:Y:S04]  /*96e0*/  LDL R151, [R1+0x34c] ;  /* 0x00034c0001977983 */ /* 0x000f280000100800 */
[----:B------:R-:W-:Y:S04]  /*96f0*/  STL [R1], RZ ;  /* 0x000000ff01007387 */ /* 0x000fe80000100800 */
[----:B------:R-:W-:Y:S04]  /*9700*/  STL [R1+0x4], RZ ;  /* 0x000004ff01007387 */ /* 0x000fe80000100800 */
        /* <DEDUP_REMOVED lines=106> */
[----:B------:R-:W-:Y:S01]  /*9db0*/  STL [R1+0x1b0], RZ ;  /* 0x0001b0ff01007387 */ /* 0x000fe20000100800 */
[----:B------:R-:W-:-:S03]  /*9dc0*/  SHF.R.S32.HI R10, RZ, 0x1f, R16 ;  /* 0x0000001fff0a7819 */ /* 0x000fc60000011410 */
[----:B------:R-:W-:Y:S04]  /*9dd0*/  STL [R1+0x1b4], RZ ;  /* 0x0001b4ff01007387 */ /* 0x000fe80000100800 */
[----:B------:R-:W-:Y:S04]  /*9de0*/  STL [R1+0x1b8], RZ ;  /* 0x0001b8ff01007387 */ /* 0x000fe80000100800 */
[----:B------:R-:W-:Y:S04]  /*9df0*/  STL [R1+0x1bc], RZ ;  /* 0x0001bcff01007387 */ /* 0x000fe80000100800 */
[----:B------:R-:W-:Y:S01]  /*9e00*/  STL [R1+0x1c0], RZ ;  /* 0x0001c0ff01007387 */ /* 0x000fe20000100800 */
[----:B------:R-:W-:-:S03]  /*9e10*/  LEA.HI.X R11, R16, R11, R10, 0x3, P1 ;  /* 0x0000000b100b7211 */ /* 0x000fc600008f1c0a */
[----:B------:R-:W-:Y:S04]  /*9e20*/  STL [R1+0x1c4], RZ ;  /* 0x0001c4ff01007387 */ /* 0x000fe80000100800 */
[----:B------:R-:W-:Y:S04]  /*9e30*/  STL [R1+0x1c8], RZ ;  /* 0x0001c8ff01007387 */ /* 0x000fe80000100800 */
[----:B------:R-:W-:Y:S04]  /*9e40*/  STL [R1+0x1cc], RZ ;  /* 0x0001ccff01007387 */ /* 0x000fe80000100800 */
[----:B------:R-:W-:Y:S01]  /*9e50*/  STL [R1+0x1d0], RZ ;  /* 0x0001d0ff01007387 */ /* 0x000fe20000100800 */
[----:B------:R-:W-:-:S03]  /*9e60*/  IADD3.X R6, R11, UR7, RZ, P0, !PT ;  /* 0x000000070b067c10 */ /* 0x000fc600087fe4ff */
[----:B------:R-:W-:Y:S01]  /*9e70*/  STL [R1+0x1d4], RZ ;  /* 0x0001d4ff01007387 */ /* 0x000fe20000100800 */
[----:B---3--:R-:W-:-:S03]  /*9e80*/  SHF.R.S32.HI R11, RZ, 0x1f, R161 ;  /* 0x0000001fff0b7819 */ /* 0x008fc600000114a1 */
[----:B------:R-:W-:Y:S04]  /*9e90*/  STL [R1+0x1d8], RZ ;  /* 0x0001d8ff01007387 */ /* 0x000fe80000100800 */
[----:B------:R-:W-:Y:S04]  /*9ea0*/  STL [R1+0x1dc], RZ ;  /* 0x0001dcff01007387 */ /* 0x000fe80000100800 */
[----:B------:R-:W-:Y:S01]  /*9eb0*/  STL [R1+0x1e0], RZ ;  /* 0x0001e0ff01007387 */ /* 0x000fe20000100800 */
[----:B--2---:R-:W-:-:S03]  /*9ec0*/  SHF.R.S32.HI R12, RZ, 0x1f, R170 ;  /* 0x0000001fff0c7819 */ /* 0x004fc600000114aa */
[----:B------:R-:W-:Y:S01]  /*9ed0*/  STL [R1+0x1e4], RZ ;  /* 0x0001e4ff01007387 */ /* 0x000fe20000100800 */
[----:B------:R-:W-:-:S03]  /*9ee0*/  SHF.L.U64.HI R10, R16, 0x2, R10 ;  /* 0x00000002100a7819 */ /* 0x000fc6000001020a */
[----:B------:R-:W-:Y:S01]  /*9ef0*/  STL [R1+0x1e8], RZ ;  /* 0x0001e8ff01007387 */ /* 0x000fe20000100800 */
[----:B------:R-:W-:-:S03]  /*9f00*/  SHF.L.U64.HI R10, R161, 0x2, R11 ;  /* 0x00000002a10a7819 */ /* 0x000fc6000001020b */
[----:B------:R-:W-:Y:S01]  /*9f10*/  STL [R1+0x1ec], RZ ;  /* 0x0001ecff01007387 */ /* 0x000fe20000100800 */
[----:B------:R-:W-:-:S03]  /*9f20*/  SHF.R.S32.HI R13, RZ, 0x1f, R159 ;  /* 0x0000001fff0d7819 */ /* 0x000fc6000001149f */
[----:B------:R-:W-:Y:S01]  /*9f30*/  STL [R1+0x1f0], RZ ;  /* 0x0001f0ff01007387 */ /* 0x000fe20000100800 */
[----:B------:R-:W-:-:S03]  /*9f40*/  SHF.L.U64.HI R11, R170, 0x2, R12 ;  /* 0x00000002aa0b7819 */ /* 0x000fc6000001020c */
[----:B------:R-:W-:Y:S04]  /*9f50*/  STL [R1+0x1f4], RZ ;  /* 0x0001f4ff01007387 */ /* 0x000fe80000100800 */
[----:B------:R-:W-:Y:S01]  /*9f60*/  STL [R1+0x1f8], RZ ;  /* 0x0001f8ff01007387 */ /* 0x000fe20000100800 */
[----:B------:R-:W-:-:S03]  /*9f70*/  SHF.R.S32.HI R123, RZ, 0x1f, R168 ;  /* 0x0000001fff7b7819 */ /* 0x000fc600000114a8 */
[----:B------:R-:W-:Y:S04]  /*9f80*/  STL [R1+0x1fc], RZ ;  /* 0x0001fcff01007387 */ /* 0x000fe80000100800 */
[----:B------:R1:W5:Y:S04]  /*9f90*/  LDL.LU R161, [R1+0x3f4] ;  /* 0x0003f40001a17983 */ /* 0x0003680000300800 */
[----:B------:R1:W5:Y:S01]  /*9fa0*/  LDL.LU R170, [R1+0x3f0] ;  /* 0x0003f00001aa7983 */ /* 0x0003620000300800 */
[----:B------:R-:W-:-:S03]  /*9fb0*/  SHF.R.S32.HI R124, RZ, 0x1f, R157 ;  /* 0x0000001fff7c7819 */ /* 0x000fc6000001149d */
[----:B------:R2:W-:Y:S01]  /*9fc0*/  STL [R1+0x2b4], R10 ;  /* 0x0002b40a01007387 */ /* 0x0005e20000100800 */
[----:B------:R-:W-:Y:S02]  /*9fd0*/  SHF.R.S32.HI R125, RZ, 0x1f, R166 ;  /* 0x0000001fff7d7819 */ /* 0x000fe400000114a6 */
[----:B--2---:R-:W-:Y:S02]  /*9fe0*/  SHF.L.U64.HI R10, R159, 0x2, R13 ;  /* 0x000000029f0a7819 */ /* 0x004fe4000001020d */
[----:B------:R1:W5:Y:S04]  /*9ff0*/  LDL.LU R159, [R1+0x3ec] ;  /* 0x0003ec00019f7983 */ /* 0x0003680000300800 */
[----:B------:R2:W-:Y:S01]  /*a000*/  STL [R1+0x2bc], R11 ;  /* 0x0002bc0b01007387 */ /* 0x0005e20000100800 */
[----:B------:R-:W-:-:S02]  /*a010*/  SHF.R.S32.HI R126, RZ, 0x1f, R155 ;  /* 0x0000001fff7e7819 */ /* 0x000fc4000001149b */
[----:B--2---:R-:W-:Y:S02]  /*a020*/  SHF.L.U64.HI R11, R168, 0x2, R123 ;  /* 0x00000002a80b7819 */ /* 0x004fe4000001027b */
[----:B------:R1:W5:Y:S04]  /*a030*/  LDL.LU R168, [R1+0x3e8] ;  /* 0x0003e80001a87983 */ /* 0x0003680000300800 */
        /* <DEDUP_REMOVED lines=68> */
[----:B------:R2:W-:Y:S02]  /*a480*/  STL [R1+0x304], R11 ;  /* 0x0003040b01007387 */ /* 0x0005e40000100800 */
[----:B--2---:R-:W-:-:S02]  /*a490*/  SHF.L.U64.HI R11, R18, 0x2, R141 ;  /* 0x00000002120b7819 */ /* 0x004fc4000001028d */
[----:B------:R1:W5:Y:S04]  /*a4a0*/  LDL.LU R18, [R1+0x3a0] ;  /* 0x0003a00001127983 */ /* 0x0003680000300800 */
[----:B------:R2:W-:Y:S02]  /*a4b0*/  STL [R1+0x308], R10 ;  /* 0x0003080a01007387 */ /* 0x0005e40000100800 */
[----:B--2---:R-:W-:Y:S02]  /*a4c0*/  SHF.L.U64.HI R10, R7, 0x2, R142 ;  /* 0x00000002070a7819 */ /* 0x004fe4000001028e */
[----:B------:R1:W5:Y:S04]  /*a4d0*/  LDL.LU R7, [R1+0x39c] ;  /* 0x00039c0001077983 */ /* 0x0003680000300800 */
[----:B------:R2:W-:Y:S02]  /*a4e0*/  STL [R1+0x30c], R11 ;  /* 0x00030c0b01007387 */ /* 0x0005e40000100800 */
[----:B--2---:R-:W-:-:S02]  /*a4f0*/  SHF.L.U64.HI R11, R8, 0x2, R143 ;  /* 0x00000002080b7819 */ /* 0x004fc4000001028f */
[----:B------:R-:W2:Y:S01]  /*a500*/  LDL.LU R8, [R1+0x398] ;  /* 0x0003980001087983 */ /* 0x000ea20000300800 */
[----:B------:R-:W-:Y:S02]  /*a510*/  SHF.R.S32.HI R144, RZ, 0x1f, R2 ;  /* 0x0000001fff907819 */ /* 0x000fe40000011402 */
[----:B------:R-:W-:Y:S01]  /*a520*/  SHF.R.S32.HI R145, RZ, 0x1f, R15 ;  /* 0x0000001fff917819 */ /* 0x000fe2000001140f */
[----:B------:R3:W-:Y:S01]  /*a530*/  STL [R1+0x310], R10 ;  /* 0x0003100a01007387 */ /* 0x0007e20000100800 */
[----:B------:R-:W-:Y:S02]  /*a540*/  SHF.R.S32.HI R146, RZ, 0x1f, R9 ;  /* 0x0000001fff927819 */ /* 0x000fe40000011409 */
[----:B----4-:R-:W-:Y:S02]  /*a550*/  SHF.R.S32.HI R147, RZ, 0x1f, R0 ;  /* 0x0000001fff937819 */ /* 0x010fe40000011400 */
[----:B---3--:R-:W-:Y:S02]  /*a560*/  SHF.L.U64.HI R10, R2, 0x2, R144 ;  /* 0x00000002020a7819 */ /* 0x008fe40000010290 */
[----:B------:R1:W5:Y:S04]  /*a570*/  LDL.LU R2, [R1+0x394] ;  /* 0x0003940001027983 */ /* 0x0003680000300800 */
[----:B------:R3:W-:Y:S01]  /*a580*/  STL [R1+0x314], R11 ;  /* 0x0003140b01007387 */ /* 0x0007e20000100800 */
[----:B------:R-:W-:-:S02]  /*a590*/  SHF.R.S32.HI R148, RZ, 0x1f, R150 ;  /* 0x0000001fff947819 */ /* 0x000fc40000011496 */
[----:B------:R-:W-:Y:S02]  /*a5a0*/  SHF.R.S32.HI R149, RZ, 0x1f, R151 ;  /* 0x0000001fff957819 */ /* 0x000fe40000011497 */
[----:B---3--:R-:W-:Y:S02]  /*a5b0*/  SHF.L.U64.HI R11, R15, 0x2, R145 ;  /* 0x000000020f0b7819 */ /* 0x008fe40000010291 */
[----:B------:R1:W5:Y:S04]  /*a5c0*/  LDL.LU R15, [R1+0x390] ;  /* 0x00039000010f7983 */ /* 0x0003680000300800 */
[----:B------:R3:W-:Y:S01]  /*a5d0*/  STL [R1+0x318], R10 ;  /* 0x0003180a01007387 */ /* 0x0007e20000100800 */
[----:B------:R-:W-:Y:S02]  /*a5e0*/  SHF.L.U64.HI R12, R0, 0x2, R147 ;  /* 0x00000002000c7819 */ /* 0x000fe40000010293 */
[----:B---3--:R-:W-:-:S02]  /*a5f0*/  SHF.L.U64.HI R10, R9, 0x2, R146 ;  /* 0x00000002090a7819 */ /* 0x008fc40000010292 */
[----:B------:R1:W5:Y:S04]  /*a600*/  LDL.LU R9, [R1+0x38c] ;  /* 0x00038c0001097983 */ /* 0x0003680000300800 */
[----:B------:R3:W-:Y:S04]  /*a610*/  STL [R1+0x31c], R11 ;  /* 0x00031c0b01007387 */ /* 0x0007e80000100800 */
[----:B------:R1:W5:Y:S04]  /*a620*/  LDL.LU R0, [R1+0x388] ;  /* 0x0003880001007983 */ /* 0x0003680000300800 */
[----:B------:R4:W-:Y:S01]  /*a630*/  STL [R1+0x320], R10 ;  /* 0x0003200a01007387 */ /* 0x0009e20000100800 */
[----:B---3--:R-:W-:-:S03]  /*a640*/  SHF.L.U64.HI R11, R150, 0x2, R148 ;  /* 0x00000002960b7819 */ /* 0x008fc60000010294 */
[----:B------:R-:W-:Y:S01]  /*a650*/  STL [R1+0x324], R12 ;  /* 0x0003240c01007387 */ /* 0x000fe20000100800 */
[----:B----4-:R-:W-:-:S03]  /*a660*/  SHF.L.U64.HI R10, R151, 0x2, R149 ;  /* 0x00000002970a7819 */ /* 0x010fc60000010295 */
[----:B------:R-:W-:Y:S04]  /*a670*/  STL [R1+0x328], R11 ;  /* 0x0003280b01007387 */ /* 0x000fe80000100800 */
[----:B------:R-:W-:Y:S01]  /*a680*/  STL [R1+0x32c], R10 ;  /* 0x00032c0a01007387 */ /* 0x000fe20000100800 */
[C---:B------:R-:W-:Y:S01]  /*a690*/  SHF.L.U64.HI R3, R4.reuse, 0x2, R3 ;  /* 0x0000000204037819 */ /* 0x040fe20000010203 */
[----:B------:R-:W-:Y:S01]  /*a6a0*/  IMAD.SHL.U32 R4, R4, 0x4, RZ ;  /* 0x0000000404047824 */ /* 0x000fe200078e00ff */
[----:B------:R-:W-:Y:S01]  /*a6b0*/  CS2R R24, SRZ ;  /* 0x0000000000187805 */ /* 0x000fe2000001ff00 */
[----:B------:R-:W-:Y:S01]  /*a6c0*/  IMAD.MOV.U32 R14, RZ, RZ, RZ ;  /* 0x000000ffff0e7224 */ /* 0x000fe200078e00ff */
        /* <DEDUP_REMOVED lines=62> */
[----:B------:R-:W-:Y:S01]  /*aab0*/  CS2R R150, SRZ ;  /* 0x0000000000967805 */ /* 0x000fe2000001ff00 */
[----:B------:R-:W-:Y:S01]  /*aac0*/  UMOV UR13, 0x1 ;  /* 0x00000001000d7882 */ /* 0x000fe20000000000 */
[----:B------:R-:W-:Y:S01]  /*aad0*/  UMOV UR14, 0xffffffff ;  /* 0xffffffff000e7882 */ /* 0x000fe20000000000 */
[----:B--2---:R-:W-:-:S05]  /*aae0*/  SHF.R.S32.HI R8, RZ, 0x5, R8 ;  /* 0x00000005ff087819 */ /* 0x004fca0000011408 */
[----:B------:R2:W-:Y:S02]  /*aaf0*/  STL [R1+0x258], R8 ;  /* 0x0002580801007387 */ /* 0x0005e40000100800 */
[----:B--2---:R-:W-:-:S05]  /*ab00*/  VIADD R8, R8, 0xfffffffe ;  /* 0xfffffffe08087836 */ /* 0x004fca0000000000 */
[----:B------:R1:W-:Y:S02]  /*ab10*/  STL [R1+0x368], R8 ;  /* 0x0003680801007387 */ /* 0x0003e40000100800 */
.L_x_1:
[----:B------:R-:W-:Y:S01]  /*ab20*/  STL.64 [R1+0x5c8], R250 ;  /* 0x0005c8fa01007387 */ /* 0x000fe20000100a00 */
[----:B------:R-:W-:Y:S01]  /*ab30*/  UIADD3 UR14, UR14, 0x1, URZ ;  /* 0x000000010e0e7890 */ /* 0x000fe2000fffe03f */
[----:B------:R-:W-:-:S04]  /*ab40*/  DEPBAR.LE SB0, 0x2 ;  /* 0x000080800000791a */ /* 0x000fc80000000000 */
[----:B------:R-:W-:Y:S04]  /*ab50*/  STL.64 [R1+0x5c0], R248 ;  /* 0x0005c0f801007387 */ /* 0x000fe80000100a00 */
        /* <DEDUP_REMOVED lines=38> */
[----:B-----5:R-:W-:Y:S04]  /*adc0*/  STL.64 [R1+0x488], R170 ;  /* 0x000488aa01007387 */ /* 0x020fe80000100a00 */
        /* <DEDUP_REMOVED lines=22> */
[----:B------:R2:W-:Y:S04]  /*af30*/  STL.64 [R1+0x3d0], R124 ;  /* 0x0003d07c01007387 */ /* 0x0005e80000100a00 */
[----:B--2---:R-:W2:Y:S04]  /*af40*/  LDL.LU.64 R124, [R1] ;  /* 0x00000000017c7983 */ /* 0x004ea80000300a00 */
[----:B------:R-:W2:Y:S04]  /*af50*/  LDL.LU.64 R126, [R1+0x8] ;  /* 0x00000800017e7983 */ /* 0x000ea80000300a00 */
        /* <DEDUP_REMOVED lines=61> */
[----:B------:R-:W2:Y:S01]  /*b330*/  LDL.LU.64 R250, [R1+0x1f8] ;  /* 0x0001f80001fa7983 */ /* 0x000ea20000300a00 */
[----:B------:R-:W-:Y:S01]  /*b340*/  UISETP.GT.AND UP0, UPT, UR14, 0x2, UPT ;  /* 0x000000020e00788c */ /* 0x000fe2000bf04270 */
[----:B------:R-:W-:Y:S03]  /*b350*/  BAR.SYNC.DEFER_BLOCKING 0x0 ;  /* 0x0000000000007b1d */ /* 0x000fe60000010000 */
[----:B------:R-:W-:-:S04]  /*b360*/  USEL UR14, UR14, URZ, !UP0 ;  /* 0x0000003f0e0e7287 */ /* 0x000fc8000c000000 */
[----:B------:R-:W-:Y:S02]  /*b370*/  ULEA UR4, UR14, UR12, 0xe ;  /* 0x0000000c0e047291 */ /* 0x000fe4000f8e703f */
[----:B------:R-:W-:Y:S01]  /*b380*/  ULEA UR5, UR14, UR12, 0xf ;  /* 0x0000000c0e057291 */ /* 0x000fe2000f8e783f */
[----:B-1----:R-:W3:Y:S01]  /*b390*/  LDL R8, [R1+0x368] ;  /* 0x0003680001087983 */ /* 0x002ee20000100800 */
[----:B------:R-:W-:Y:S02]  /*b3a0*/  UIADD3 UR4, UR4, 0x18000, URZ ;  /* 0x0001800004047890 */ /* 0x000fe4000fffe03f */
[----:B------:R-:W-:Y:S01]  /*b3b0*/  USHF.R.U32.HI UR5, URZ, 0x4, UR5 ;  /* 0x000000043f057899 */ /* 0x000fe20008011605 */
[----:B------:R-:W-:Y:S01]  /*b3c0*/  STL [R1+0x3a8], R16 ;  /* 0x0003a81001007387 */ /* 0x000fe20000100800 */
[----:B------:R-:W-:Y:S02]  /*b3d0*/  USHF.R.U32.HI UR4, URZ, 0x4, UR4 ;  /* 0x000000043f047899 */ /* 0x000fe40008011604 */
[----:B------:R-:W-:Y:S01]  /*b3e0*/  USGXT.U32 UR6, UR5, 0xe ;  /* 0x0000000e0506789a */ /* 0x000fe20008000000 */
[----:B------:R-:W-:Y:S01]  /*b3f0*/  STL [R1+0x388], R9 ;  /* 0x0003880901007387 */ /* 0x000fe20000100800 */
[----:B------:R-:W-:Y:S01]  /*b400*/  USGXT.U32 UR8, UR4, 0xe ;  /* 0x0000000e0408789a */ /* 0x000fe20008000000 */
[----:B------:R-:W-:Y:S01]  /*b410*/  UMOV UR7, 0x40000040 ;  /* 0x4000004000077882 */ /* 0x000fe20000000000 */
[----:B------:R-:W-:Y:S01]  /*b420*/  UMOV UR5, 0x40000040 ;  /* 0x4000004000057882 */ /* 0x000fe20000000000 */
[----:B------:R-:W-:-:S04]  /*b430*/  UIADD3 UR10, UP1, UR6, 0x2, URZ ;  /* 0x00000002060a7890 */ /* 0x000fc8000ff3e03f */
[----:B------:R-:W-:Y:S01]  /*b440*/  UMOV UR4, UR8 ;  /* 0x0000000800047c82 */ /* 0x000fe20008000000 */
[----:B------:R-:W-:Y:S01]  /*b450*/  UIADD3 UR8, UP0, UR8, 0x2, URZ ;  /* 0x0000000208087890 */ /* 0x000fe2000ff1e03f */
[----:B--2---:R-:W-:-:S06]  /*b460*/  WARPGROUP.ARRIVE ;  /* 0x00000000000079c5 */ /* 0x004fcc0000000000 */
[----:B------:R-:W-:Y:S01]  /*b470*/  HGMMA.64x256x8.F32.TF32 R124, gdesc[UR4], R124, gsb0 ;  /* 0x07e00000047c79f0 */ /* 0x000fe2000800287c */
[----:B------:R-:W-:Y:S01]  /*b480*/  UMOV UR4, URZ ;  /* 0x0000003f00047c82 */ /* 0x000fe20008000000 */
[----:B------:R-:W-:Y:S01]  /*b490*/  UMOV UR5, URZ ;  /* 0x0000003f00057c82 */ /* 0x000fe20008000000 */
[----:B------:R-:W-:Y:S02]  /*b4a0*/  UIADD3.X UR9, UR4, 0x40000040, URZ, UP0, !UPT ;  /* 0x4000004004097890 */ /* 0x000fe400087fe43f */
[----:B------:R-:W-:Y:S02]  /*b4b0*/  UIADD3.X UR11, UR5, 0x40000040, URZ, UP1, !UPT ;  /* 0x40000040050b7890 */ /* 0x000fe40008ffe43f */
[----:B------:R-:W-:Y:S02]  /*b4c0*/  UIADD3.64 UR20, UR8, 0x2, URZ ;  /* 0x0000000208147897 */ /* 0x000fe4000fffe03f */
[----:B------:R-:W-:Y:S02]  /*b4d0*/  UIADD3.64 UR22, UR10, 0x2, URZ ;  /* 0x000000020a167897 */ /* 0x000fe4000fffe03f */
[----:B------:R-:W-:-:S02]  /*b4e0*/  UIADD3.64 UR26, UR10, 0x4, URZ ;  /* 0x000000040a1a7897 */ /* 0x000fc4000fffe03f */
[----:B------:R-:W-:Y:S01]  /*b4f0*/  UIADD3.64 UR24, UR8, 0x4, URZ ;  /* 0x0000000408187897 */ /* 0x000fe2000fffe03f */
[----:B------:R-:W-:Y:S02]  /*b500*/  WARPGROUP.DEPBAR.LE gsb0, 0x0 ;  /* 0x00008000000079c5 */ /* 0x000fe40000010000 */
[----:B------:R-:W-:-:S12]  /*b510*/  WARPGROUP.ARRIVE ;  /* 0x00000000000079c5 */ /* 0x000fd80000000000 */
[----:B------:R-:W-:Y:S03]  /*b520*/  HGMMA.64x256x8.F32.TF32 R124, gdesc[UR8], R124, gsb0 ;  /* 0x07e00000087c79f0 */ /* 0x000fe6000800287c */
[----:B------:R-:W-:Y:S02]  /*b530*/  WARPGROUP.DEPBAR.LE gsb0, 0x0 ;  /* 0x00008000000079c5 */ /* 0x000fe40000010000 */
[----:B------:R-:W-:-:S15]  /*b540*/  WARPGROUP.ARRIVE ;  /* 0x00000000000079c5 */ /* 0x000fde0000000000 */
[----:B------:R-:W-:-:S08]  /*b550*/  NOP ;  /* 0x0000000000007918 */ /* 0x000fd00000000000 */
[----:B------:R-:W-:Y:S03]  /*b560*/  HGMMA.64x256x8.F32.TF32 R124, gdesc[UR20], R124, gsb0 ;  /* 0x07e00000147c79f0 */ /* 0x000fe6000800287c */
[----:B------:R-:W-:Y:S02]  /*b570*/  WARPGROUP.DEPBAR.LE gsb0, 0x0 ;  /* 0x00008000000079c5 */ /* 0x000fe40000010000 */
[----:B------:R-:W-:-:S15]  /*b580*/  WARPGROUP.ARRIVE ;  /* 0x00000000000079c5 */ /* 0x000fde0000000000 */
[----:B------:R-:W-:-:S08]  /*b590*/  NOP ;  /* 0x0000000000007918 */ /* 0x000fd00000000000 */
[----:B------:R-:W-:Y:S03]  /*b5a0*/  HGMMA.64x256x8.F32.TF32 R124, gdesc[UR24], R124, gsb0 ;  /* 0x07e00000187c79f0 */ /* 0x000fe6000800287c */
[----:B------:R-:W-:Y:S02]  /*b5b0*/  WARPGROUP.DEPBAR.LE gsb0, 0x0 ;  /* 0x00008000000079c5 */ /* 0x000fe40000010000 */
[----:B------:R-:W-:Y:S04]  /*b5c0*/  STL.64 [R1], R124 ;  /* 0x0000007c01007387 */ /* 0x000fe80000100a00 */
        /* <DEDUP_REMOVED lines=63> */
[----:B-1----:R-:W2:Y:S04]  /*b9c0*/  LDL.LU.64 R250, [R1+0x5c8] ;  /* 0x0005c80001fa7983 */ /* 0x002ea80000300a00 */
[----:B------:R-:W4:Y:S04]  /*b9d0*/  LDL.LU.64 R248, [R1+0x5c0] ;  /* 0x0005c00001f87983 */ /* 0x000f280000300a00 */
        /* <DEDUP_REMOVED lines=62> */
[----:B------:R-:W-:Y:S01]  /*bdc0*/  UIADD3.64 UR4, UR8, 0x1fe, URZ ;  /* 0x000001fe08047897 */ /* 0x000fe2000fffe03f */
[----:B------:R-:W-:Y:S01]  /*bdd0*/  ISETP.GT.AND P1, PT, R5, RZ, PT ;  /* 0x000000ff0500720c */ /* 0x000fe20003f24270 */
[----:B------:R-:W-:Y:S01]  /*bde0*/  UIADD3.64 UR20, UR8, 0x202, URZ ;  /* 0x0000020208147897 */ /* 0x000fe2000fffe03f */
[----:B---3--:R-:W-:Y:S01]  /*bdf0*/  ISETP.GE.AND P0, PT, R14, R8, PT ;  /* 0x000000080e00720c */ /* 0x008fe20003f06270 */
[----:B------:R-:W-:Y:S01]  /*be00*/  UIADD3 UR13, UR13, 0x1, URZ ;  /* 0x000000010d0d7890 */ /* 0x000fe2000fffe03f */
[----:B------:R-:W3:Y:S04]  /*be10*/  LDL R9, [R1+0x330] ;  /* 0x0003300001097983 */ /* 0x000ee80000100800 */
[----:B------:R-:W4:Y:S04]  /*be20*/  LDL R16, [R1+0x32c] ;  /* 0x00032c0001107983 */ /* 0x000f280000100800 */
[----:B------:R-:W4:Y:S04]  /*be30*/  LDL R13, [R1+0x348] ;  /* 0x00034800010d7983 */ /* 0x000f280000100800 */
[----:B------:R-:W4:Y:S01]  /*be40*/  LDL R12, [R1+0x328] ;  /* 0x00032800010c7983 */ /* 0x000f220000100800 */
[----:B--2---:R-:W-:-:S06]  /*be50*/  WARPGROUP.ARRIVE ;  /* 0x00000000000079c5 */ /* 0x004fcc0000000000 */
[----:B------:R-:W-:Y:S01]  /*be60*/  HGMMA.64x256x8.F32.TF32 R24, gdesc[UR4], R24, gsb0 ;  /* 0x07e00000041879f0 */ /* 0x000fe20008002818 */
[----:B------:R-:W-:Y:S01]  /*be70*/  UIADD3.64 UR4, UR8, 0x200, URZ ;  /* 0x0000020008047897 */ /* 0x000fe2000fffe03f */
[----:B------:R-:W-:Y:S01]  /*be80*/  UMOV UR6, UR10 ;  /* 0x0000000a00067c82 */ /* 0x000fe20008000000 */
[----:B------:R-:W-:Y:S01]  /*be90*/  UMOV UR7, UR11 ;  /* 0x0000000b00077c82 */ /* 0x000fe20008000000 */
[----:B------:R-:W-:Y:S02]  /*bea0*/  WARPGROUP.DEPBAR.LE gsb0, 0x0 ;  /* 0x00008000000079c5 */ /* 0x000fe40000010000 */
[----:B------:R-:W-:-:S15]  /*beb0*/  WARPGROUP.ARRIVE ;  /* 0x00000000000079c5 */ /* 0x000fde0000000000 */
[----:B------:R-:W-:-:S07]  /*bec0*/  NOP ;  /* 0x0000000000007918 */ /* 0x000fce0000000000 */
        /* <DEDUP_REMOVED lines=8> */
[----:B------:R-:W-:Y:S01]  /*bf50*/  SEL R8, RZ, 0x4, !P1 ;  /* 0x00000004ff087807 */ /* 0x000fe20004800000 */
[----:B------:R-:W-:Y:S01]  /*bf60*/  UISETP.GT.AND UP0, UPT, UR13, 0x2, UPT ;  /* 0x000000020d00788c */ /* 0x000fe2000bf04270 */
[----:B------:R-:W-:Y:S02]  /*bf70*/  ISETP.GT.AND P1, PT, R5, 0x1, PT ;  /* 0x000000010500780c */ /* 0x000fe40003f24270 */
[----:B------:R-:W-:Y:S01]  /*bf80*/  SEL R8, R8, RZ, !P0 ;  /* 0x000000ff08087207 */ /* 0x000fe20004000000 */
[----:B------:R-:W-:-:S03]  /*bf90*/  USEL UR13, UR13, URZ, !UP0 ;  /* 0x0000003f0d0d7287 */ /* 0x000fc6000c000000 */
[----:B------:R-:W-:Y:S02]  /*bfa0*/  ISETP.NE.U32.AND P2, PT, R8, RZ, PT ;  /* 0x000000ff0800720c */ /* 0x000fe40003f45070 */
[----:B------:R-:W-:Y:S01]  /*bfb0*/  SEL R8, RZ, 0x4, !P1 ;  /* 0x00000004ff087807 */ /* 0x000fe20004800000 */
[----:B------:R-:W-:-:S03]  /*bfc0*/  ULEA UR4, UR13, UR12, 0xe ;  /* 0x0000000c0d047291 */ /* 0x000fc6000f8e703f */
[----:B------:R-:W-:Y:S01]  /*bfd0*/  SEL R8, R8, RZ, !P0 ;  /* 0x000000ff08087207 */ /* 0x000fe20004000000 */
[----:B------:R1:W-:Y:S03]  /*bfe0*/  STL [R1+0x38c], R15 ;  /* 0x00038c0f01007387 */ /* 0x0003e60000100800 */
[----:B------:R-:W-:Y:S01]  /*bff0*/  ISETP.NE.U32.AND P1, PT, R8, RZ, PT ;  /* 0x000000ff0800720c */ /* 0x000fe20003f25070 */
[----:B------:R-:W-:Y:S02]  /*c000*/  VIADD R8, R15, UR4 ;  /* 0x000000040f087c36 */ /* 0x000fe40008000000 */
[----:B-1----:R-:W2:Y:S01]  /*c010*/  LDL R15, [R1+0x34c] ;  /* 0x00034c00010f7983 */ /* 0x002ea20000100800 */
[----:B------:R-:W-:Y:S02]  /*c020*/  WARPGROUP.DEPBAR.LE gsb0, 0x0 ;  /* 0x00008000000079c5 */ /* 0x000fe40000010000 */
[----:B------:R-:W-:-:S06]  /*c030*/  WARPGROUP.ARRIVE ;  /* 0x00000000000079c5 */ /* 0x000fcc0000000000 */
[----:B------:R-:W-:Y:S03]  /*c040*/  HGMMA.64x256x8.F32.TF32 R24, gdesc[UR8], R24, gsb0 ;  /* 0x07e00000081879f0 */ /* 0x000fe60008002818 */
[----:B------:R-:W-:Y:S02]  /*c050*/  WARPGROUP.DEPBAR.LE gsb0, 0x0 ;  /* 0x00008000000079c5 */ /* 0x000fe40000010000 */
[----:B------:R-:W-:Y:S04]  /*c060*/  STL [R1+0x3cc], R137 ;  /* 0x0003cc8901007387 */ /* 0x000fe80000100800 */
[----:B------:R-:W-:Y:S04]  /*c070*/  STL [R1+0x3c8], R138 ;  /* 0x0003c88a01007387 */ /* 0x000fe80000100800 */
[----:B------:R-:W-:Y:S04]  /*c080*/  STL [R1+0x3c4], R139 ;  /* 0x0003c48b01007387 */ /* 0x000fe80000100800 */
[----:B------:R1:W-:Y:S04]  /*c090*/  STL [R1+0x3c0], R140 ;  /* 0x0003c08c01007387 */ /* 0x0003e80000100800 */
[----:B-1----:R-:W3:Y:S04]  /*c0a0*/  LDL R140, [R1+0x250] ;  /* 0x00025000018c7983 */ /* 0x002ee80000100800 */
[----:B------:R-:W-:Y:S04]  /*c0b0*/  STL [R1+0x3bc], R141 ;  /* 0x0003bc8d01007387 */ /* 0x000fe80000100800 */
[----:B------:R-:W-:Y:S04]  /*c0c0*/  STL [R1+0x3b8], R142 ;  /* 0x0003b88e01007387 */ /* 0x000fe80000100800 */
[----:B------:R-:W-:Y:S04]  /*c0d0*/  STL [R1+0x3b4], R143 ;  /* 0x0003b48f01007387 */ /* 0x000fe80000100800 */
[----:B------:R-:W-:Y:S04]  /*c0e0*/  STL [R1+0x3b0], R144 ;  /* 0x0003b09001007387 */ /* 0x000fe80000100800 */
[----:B------:R-:W-:Y:S04]  /*c0f0*/  STL [R1+0x3ac], R145 ;  /* 0x0003ac9101007387 */ /* 0x000fe80000100800 */
[----:B------:R-:W-:Y:S04]  /*c100*/  STL [R1+0x3a4], R146 ;  /* 0x0003a49201007387 */ /* 0x000fe80000100800 */
[----:B------:R-:W-:Y:S01]  /*c110*/  STL [R1+0x3a0], R147 ;  /* 0x0003a09301007387 */ /* 0x000fe20000100800 */
[----:B------:R-:W-:-:S03]  /*c120*/  IMAD.MOV.U32 R10, RZ, RZ, R7 ;  /* 0x000000ffff0a7224 */ /* 0x000fc600078e0007 */
[----:B------:R1:W-:Y:S01]  /*c130*/  STL [R1+0x39c], R148 ;  /* 0x00039c9401007387 */ /* 0x0003e20000100800 */
[----:B------:R-:W-:Y:S01]  /*c140*/  IMAD.MOV.U32 R11, RZ, RZ, R6 ;  /* 0x000000ffff0b7224 */ /* 0x000fe200078e0006 */
[----:B------:R-:W-:Y:S06]  /*c150*/  BAR.SYNC.DEFER_BLOCKING 0x0 ;  /* 0x0000000000007b1d */ /* 0x000fec0000010000 */
[----:B------:R1:W-:Y:S04]  /*c160*/  STL [R1+0x398], R149 ;  /* 0x0003989501007387 */ /* 0x0003e80000100800 */
[----:B------:R-:W-:Y:S04]  /*c170*/  STL [R1+0x394], R150 ;  /* 0x0003949601007387 */ /* 0x000fe80000100800 */
[----:B------:R1:W-:Y:S04]  /*c180*/  STL [R1+0x390], R151 ;  /* 0x0003909701007387 */ /* 0x0003e80000100800 */
[----:B------:R-:W4:Y:S04]  /*c190*/  LDL R139, [R1+0x324] ;  /* 0x00032400018b7983 */ /* 0x000f280000100800 */
[----:B------:R-:W4:Y:S04]  /*c1a0*/  LDL R138, [R1+0x384] ;  /* 0x00038400018a7983 */ /* 0x000f280000100800 */
[----:B------:R-:W-:Y:S01]  /*c1b0*/  @!PT LDS RZ, [RZ] ;  /* 0x00000000fffff984 */ /* 0x000fe20000000800 */
[----:B------:R-:W-:Y:S01]  /*c1c0*/  @!PT LDS RZ, [RZ] ;  /* 0x00000000fffff984 */ /* 0x000fe20000000800 */
[----:B------:R-:W-:Y:S01]  /*c1d0*/  @!PT LDS RZ, [RZ] ;  /* 0x00000000fffff984 */ /* 0x000fe20000000800 */
[----:B------:R3:W-:Y:S04]  /*c1e0*/  LDGSTS.E [R8+0x18000], desc[UR16][R10.64], P2 ;  /* 0x180000000a087fae */ /* 0x0007e80009121850 */
[----:B------:R-:W4:Y:S01]  /*c1f0*/  LDL R137, [R1+0x344] ;  /* 0x0003440001897983 */ /* 0x000f220000100800 */
[----:B---3--:R-:W-:-:S05]  /*c200*/  IADD3 R10, P2, R140, R7, RZ ;  /* 0x000000078c0a7210 */ /* 0x008fca0007f5e0ff */
[----:B------:R-:W-:Y:S02]  /*c210*/  IMAD.X R11, R6, 0x1, R9, P2 ;  /* 0x00000001060b7824 */ /* 0x000fe400010e0609 */
[----:B------:R-:W3:Y:S04]  /*c220*/  LDL R9, [R1+0x320] ;  /* 0x0003200001097983 */ /* 0x000ee80000100800 */
[----:B------:R1:W-:Y:S01]  /*c230*/  LDGSTS.E [R8+0x18004], desc[UR16][R10.64], P1 ;  /* 0x180040000a087fae */ /* 0x0003e20008921850 */
[----:B------:R-:W-:-:S04]  /*c240*/  ISETP.GT.AND P1, PT, R5, 0x2, PT ;  /* 0x000000020500780c */ /* 0x000fc80003f24270 */
[----:B-1----:R-:W-:Y:S02]  /*c250*/  SEL R10, RZ, 0x4, !P1 ;  /* 0x00000004ff0a7807 */ /* 0x002fe40004800000 */
[----:B------:R-:W-:Y:S02]  /*c260*/  ISETP.GT.AND P1, PT, R5, 0x3, PT ;  /* 0x000000030500780c */ /* 0x000fe40003f24270 */
[----:B------:R-:W-:-:S04]  /*c270*/  SEL R10, R10, RZ, !P0 ;  /* 0x000000ff0a0a7207 */ /* 0x000fc80004000000 */
[----:B------:R-:W-:Y:S02]  /*c280*/  ISETP.NE.U32.AND P2, PT, R10, RZ, PT ;  /* 0x000000ff0a00720c */ /* 0x000fe40003f45070 */
[----:B------:R-:W-:-:S04]  /*c290*/  SEL R10, RZ, 0x4, !P1 ;  /* 0x00000004ff0a7807 */ /* 0x000fc80004800000 */
[----:B------:R-:W-:-:S04]  /*c2a0*/  SEL R10, R10, RZ, !P0 ;  /* 0x000000ff0a0a7207 */ /* 0x000fc80004000000 */
[----:B------:R-:W-:Y:S02]  /*c2b0*/  ISETP.NE.U32.AND P1, PT, R10, RZ, PT ;  /* 0x000000ff0a00720c */ /* 0x000fe40003f25070 */
[-C--:B--2---:R-:W-:Y:S02]  /*c2c0*/  LEA R10, P3, R15, R7.reuse, 0x2 ;  /* 0x000000070f0a7211 */ /* 0x084fe400078610ff */
[----:B------:R-:W2:Y:S03]  /*c2d0*/  LDL R15, [R1+0x31c] ;  /* 0x00031c00010f7983 */ /* 0x000ea60000100800 */
[----:B----4-:R-:W-:Y:S02]  /*c2e0*/  IMAD.X R11, R6, 0x1, R16, P3 ;  /* 0x00000001060b7824 */ /* 0x010fe400018e0610 */
[----:B------:R-:W4:Y:S04]  /*c2f0*/  LDL R16, [R1+0x340] ;  /* 0x0003400001107983 */ /* 0x000f280000100800 */
[----:B------:R1:W-:Y:S02]  /*c300*/  LDGSTS.E [R8+0x18008], desc[UR16][R10.64], P2 ;  /* 0x180080000a087fae */ /* 0x0003e40009121850 */
[----:B-1----:R-:W-:-:S02]  /*c310*/  LEA R10, P2, R13, R7, 0x2 ;  /* 0x000000070d0a7211 */ /* 0x002fc400078410ff */
[----:B------:R-:W2:Y:S03]  /*c320*/  LDL R13, [R1+0x33c] ;  /* 0x00033c00010d7983 */ /* 0x000ea60000100800 */
[----:B------:R-:W-:Y:S02]  /*c330*/  IMAD.X R11, R6, 0x1, R12, P2 ;  /* 0x00000001060b7824 */ /* 0x000fe400010e060c */
[----:B------:R-:W2:Y:S04]  /*c340*/  LDL R12, [R1+0x318] ;  /* 0x00031800010c7983 */ /* 0x000ea80000100800 */
[----:B------:R1:W-:Y:S01]  /*c350*/  LDGSTS.E [R8+0x1800c], desc[UR16][R10.64], P1 ;  /* 0x1800c0000a087fae */ /* 0x0003e20008921850 */
[----:B------:R-:W-:-:S04]  /*c360*/  ISETP.GT.AND P1, PT, R5, 0x4, PT ;  /* 0x000000040500780c */ /* 0x000fc80003f24270 */
[----:B-1----:R-:W-:Y:S02]  /*c370*/  SEL R8, RZ, 0x4, !P1 ;  /* 0x00000004ff087807 */ /* 0x002fe40004800000 */
[----:B------:R-:W-:Y:S02]  /*c380*/  ISETP.GT.AND P1, PT, R5, 0x5, PT ;  /* 0x000000050500780c */ /* 0x000fe40003f24270 */
[----:B------:R-:W-:-:S04]  /*c390*/  SEL R8, R8, RZ, !P0 ;  /* 0x000000ff08087207 */ /* 0x000fc80004000000 */
[----:B------:R-:W-:Y:S02]  /*c3a0*/  ISETP.NE.U32.AND P2, PT, R8, RZ, PT ;  /* 0x000000ff0800720c */ /* 0x000fe40003f45070 */
[----:B------:R-:W-:Y:S02]  /*c3b0*/  SEL R8, RZ, 0x4, !P1 ;  /* 0x00000004ff087807 */ /* 0x000fe40004800000 */
[-C--:B------:R-:W-:Y:S02]  /*c3c0*/  LEA R10, P3, R140, R7.reuse, 0x2 ;  /* 0x000000078c0a7211 */ /* 0x080fe400078610ff */
[----:B------:R-:W-:Y:S01]  /*c3d0*/  SEL R8, R8, RZ, !P0 ;  /* 0x000000ff08087207 */ /* 0x000fe20004000000 */
[----:B------:R-:W2:Y:S02]  /*c3e0*/  LDL R140, [R1+0x338] ;  /* 0x00033800018c7983 */ /* 0x000ea40000100800 */
[----:B------:R-:W-:Y:S01]  /*c3f0*/  IMAD.X R11, R6, 0x1, R139, P3 ;  /* 0x00000001060b7824 */ /* 0x000fe200018e068b */
[----:B------:R-:W-:Y:S01]  /*c400*/  ISETP.NE.U32.AND P1, PT, R8, RZ, PT ;  /* 0x000000ff0800720c */ /* 0x000fe20003f25070 */
[----:B------:R-:W-:Y:S01]  /*c410*/  VIADD R8, R138, UR4 ;  /* 0x000000048a087c36 */ /* 0x000fe20008000000 */
[----:B------:R-:W2:Y:S04]  /*c420*/  LDL R139, [R1+0x314] ;  /* 0x00031400018b7983 */ /* 0x000ea80000100800 */
[----:B------:R-:W2:Y:S04]  /*c430*/  LDL R138, [R1+0x380] ;  /* 0x00038000018a7983 */ /* 0x000ea80000100800 */
[----:B------:R1:W-:Y:S02]  /*c440*/  LDGSTS.E [R8+0x18000], desc[UR16][R10.64], P2 ;  /* 0x180000000a087fae */ /* 0x0003e40009121850 */
[----:B-1----:R-:W-:-:S02]  /*c450*/  LEA R10, P2, R137, R7, 0x2 ;  /* 0x00000007890a7211 */ /* 0x002fc400078410ff */
[----:B------:R-:W2:Y:S03]  /*c460*/  LDL R137, [R1+0x334] ;  /* 0x0003340001897983 */ /* 0x000ea60000100800 */
[----:B---3--:R-:W-:Y:S02]  /*c470*/  IMAD.X R11, R6, 0x1, R9, P2 ;  /* 0x00000001060b7824 */ /* 0x008fe400010e0609 */
        /* <DEDUP_REMOVED lines=10> */
[-C--:B----4-:R-:W-:Y:S02]  /*c520*/  LEA R10, P3, R16, R7.reuse, 0x2 ;  /* 0x00000007100a7211 */ /* 0x090fe400078610ff */
[----:B------:R-:W4:Y:S03]  /*c530*/  LDL R16, [R1+0x2b0] ;  /* 0x0002b00001107983 */ /* 0x000f260000100800 */
[----:B--2---:R-:W-:Y:S02]  /*c540*/  IMAD.X R11, R6, 0x1, R15, P3 ;  /* 0x00000001060b7824 */ /* 0x004fe400018e060f */
[----:B------:R-:W2:Y:S04]  /*c550*/  LDL R15, [R1+0x30c] ;  /* 0x00030c00010f7983 */ /* 0x000ea80000100800 */
        /* <DEDUP_REMOVED lines=50> */
[----:B------:R-:W-:Y:S02]  /*c880*/  LEA R10, P3, R140, R7, 0x2 ;  /* 0x000000078c0a7211 */ /* 0x000fe400078610ff */
[----:B------:R-:W-:Y:S01]  /*c890*/  SEL R8, R8, RZ, !P0 ;  /* 0x000000ff08087207 */ /* 0x000fe20004000000 */
[----:B------:R-:W2:Y:S02]  /*c8a0*/  LDL R140, [R1+0x29c] ;  /* 0x00029c00018c7983 */ /* 0x000ea40000100800 */
[----:B------:R-:W-:Y:S01]  /*c8b0*/  IMAD.X R11, R6, 0x1, R139, P3 ;  /* 0x00000001060b7824 */ /* 0x000fe200018e068b */
[----:B------:R-:W-:Y:S01]  /*c8c0*/  ISETP.NE.U32.AND P1, PT, R8, RZ, PT ;  /* 0x000000ff0800720c */ /* 0x000fe20003f25070 */
[----:B------:R-:W2:Y:S01]  /*c8d0*/  LDL R139, [R1+0x2f4] ;  /* 0x0002f400018b7983 */ /* 0x000ea20000100800 */
[----:B------:R-:W-:-:S03]  /*c8e0*/  VIADD R8, R138, UR4 ;  /* 0x000000048a087c36 */ /* 0x000fc60008000000 */
[----:B------:R-:W2:Y:S04]  /*c8f0*/  LDL R138, [R1+0x378] ;  /* 0x00037800018a7983 */ /* 0x000ea80000100800 */
[----:B------:R1:W-:Y:S02]  /*c900*/  LDGSTS.E [R8+0x18000], desc[UR16][R10.64], P2 ;  /* 0x180000000a087fae */ /* 0x0003e40009121850 */
[----:B-1----:R-:W-:Y:S02]  /*c910*/  LEA R10, P2, R137, R7, 0x2 ;  /* 0x00000007890a7211 */ /* 0x002fe400078410ff */
[----:B------:R-:W2:Y:S03]  /*c920*/  LDL R137, [R1+0x298] ;  /* 0x0002980001897983 */ /* 0x000ea60000100800 */
[----:B---3--:R-:W-:-:S02]  /*c930*/  IMAD.X R11, R6, 0x1, R9, P2 ;  /* 0x00000001060b7824 */ /* 0x008fc400010e0609 */
        /* <DEDUP_REMOVED lines=25> */
[----:B------:R-:W-:-:S04]  /*cad0*/  SEL R8, RZ, 0x4, !P1 ;  /* 0x00000004ff087807 */ /* 0x000fc80004800000 */
[----:B------:R-:W-:Y:S02]  /*cae0*/  SEL R8, R8, RZ, !P0 ;  /* 0x000000ff08087207 */ /* 0x000fe40004000000 */
[-C--:B------:R-:W-:Y:S02]  /*caf0*/  LEA R10, P3, R140, R7.reuse, 0x2 ;  /* 0x000000078c0a7211 */ /* 0x080fe400078610ff */
[----:B------:R-:W2:Y:S01]  /*cb00*/  LDL R140, [R1+0x264] ;  /* 0x00026400018c7983 */ /* 0x000ea20000100800 */
[----:B------:R-:W-:Y:S02]  /*cb10*/  ISETP.NE.U32.AND P1, PT, R8, RZ, PT ;  /* 0x000000ff0800720c */ /* 0x000fe40003f25070 */
[----:B------:R-:W-:Y:S02]  /*cb20*/  IMAD.X R11, R6, 0x1, R139, P3 ;  /* 0x00000001060b7824 */ /* 0x000fe400018e068b */
        /* <DEDUP_REMOVED lines=34> */
[----:B------:R-:W-:Y:S02]  /*cd50*/  LEA R10, P3, R140, R7, 0x2 ;  /* 0x000000078c0a7211 */ /* 0x000fe400078610ff */
[----:B------:R-:W2:Y:S01]  /*cd60*/  LDL R140, [R1+0x260] ;  /* 0x00026000018c7983 */ /* 0x000ea20000100800 */
[----:B------:R-:W-:Y:S02]  /*cd70*/  ISETP.NE.U32.AND P1, PT, R8, RZ, PT ;  /* 0x000000ff0800720c */ /* 0x000fe40003f25070 */
[----:B------:R-:W-:Y:S02]  /*cd80*/  IMAD.X R11, R6, 0x1, R139, P3 ;  /* 0x00000001060b7824 */ /* 0x000fe400018e068b */
        /* <DEDUP_REMOVED lines=65> */
[----:B------:R-:W-:-:S03]  /*d1a0*/  ISETP.GT.AND P1, PT, R5, 0x1c, PT ;  /* 0x0000001c0500780c */ /* 0x000fc60003f24270 */
[----:B------:R-:W2:Y:S01]  /*d1b0*/  LDL.LU R148, [R1+0x24c] ;  /* 0x00024c0001947983 */ /* 0x000ea20000300800 */
[----:B-1----:R-:W-:Y:S02]  /*d1c0*/  SEL R8, RZ, 0x4, !P1 ;  /* 0x00000004ff087807 */ /* 0x002fe40004800000 */
[----:B------:R-:W-:Y:S02]  /*d1d0*/  ISETP.GT.AND P1, PT, R5, 0x1d, PT ;  /* 0x0000001d0500780c */ /* 0x000fe40003f24270 */
[----:B------:R-:W-:-:S04]  /*d1e0*/  SEL R8, R8, RZ, !P0 ;  /* 0x000000ff08087207 */ /* 0x000fc80004000000 */
[----:B------:R-:W-:Y:S02]  /*d1f0*/  ISETP.NE.U32.AND P2, PT, R8, RZ, PT ;  /* 0x000000ff0800720c */ /* 0x000fe40003f45070 */
[----:B------:R-:W-:Y:S02]  /*d200*/  SEL R8, RZ, 0x4, !P1 ;  /* 0x00000004ff087807 */ /* 0x000fe40004800000 */
[----:B------:R-:W-:Y:S02]  /*d210*/  LEA R10, P3, R140, R7, 0x2 ;  /* 0x000000078c0a7211 */ /* 0x000fe400078610ff */
[----:B------:R-:W-:-:S03]  /*d220*/  SEL R8, R8, RZ, !P0 ;  /* 0x000000ff08087207 */ /* 0x000fc60004000000 */
[----:B------:R-:W-:Y:S01]  /*d230*/  IMAD.X R11, R6, 0x1, R139, P3 ;  /* 0x00000001060b7824 */ /* 0x000fe200018e068b */
[----:B------:R-:W-:Y:S01]  /*d240*/  ISETP.NE.U32.AND P1, PT, R8, RZ, PT ;  /* 0x000000ff0800720c */ /* 0x000fe20003f25070 */
[----:B------:R-:W-:-:S05]  /*d250*/  VIADD R8, R138, UR4 ;  /* 0x000000048a087c36 */ /* 0x000fca0008000000 */
[----:B------:R1:W-:Y:S02]  /*d260*/  LDGSTS.E [R8+0x18000], desc[UR16][R10.64], P2 ;  /* 0x180000000a087fae */ /* 0x0003e40009121850 */
[----:B-1----:R-:W-:-:S05]  /*d270*/  LEA R10, P2, R137, R7, 0x2 ;  /* 0x00000007890a7211 */ /* 0x002fca00078410ff */
[----:B---3--:R-:W-:Y:S02]  /*d280*/  IMAD.X R11, R6, 0x1, R9, P2 ;  /* 0x00000001060b7824 */ /* 0x008fe400010e0609 */
[----:B------:R-:W3:Y:S04]  /*d290*/  LDL.LU R9, [R1+0x248] ;  /* 0x0002480001097983 */ /* 0x000ee80000300800 */
[----:B------:R1:W-:Y:S01]  /*d2a0*/  LDGSTS.E [R8+0x18004], desc[UR16][R10.64], P1 ;  /* 0x180040000a087fae */ /* 0x0003e20008921850 */
[----:B------:R-:W-:-:S03]  /*d2b0*/  ISETP.GT.AND P1, PT, R5, 0x1e, PT ;  /* 0x0000001e0500780c */ /* 0x000fc60003f24270 */
[----:B------:R-:W3:Y:S01]  /*d2c0*/  LDL.LU R142, [R1+0x22c] ;  /* 0x00022c00018e7983 */ /* 0x000ee20000300800 */
[----:B------:R-:W-:-:S03]  /*d2d0*/  ULEA UR4, UR13, UR12, 0xf ;  /* 0x0000000c0d047291 */ /* 0x000fc6000f8e783f */
[----:B------:R-:W3:Y:S01]  /*d2e0*/  LDL.LU R145, [R1+0x23c] ;  /* 0x00023c0001917983 */ /* 0x000ee20000300800 */
[----:B-1----:R-:W-:-:S03]  /*d2f0*/  SEL R10, RZ, 0x4, !P1 ;  /* 0x00000004ff0a7807 */ /* 0x002fc60004800000 */
[----:B------:R-:W3:Y:S01]  /*d300*/  LDL.LU R149, [R1+0x218] ;  /* 0x0002180001957983 */ /* 0x000ee20000300800 */
[----:B------:R-:W-:Y:S02]  /*d310*/  ISETP.GT.AND P1, PT, R5, 0x1f, PT ;  /* 0x0000001f0500780c */ /* 0x000fe40003f24270 */
[----:B------:R-:W-:Y:S01]  /*d320*/  SEL R10, R10, RZ, !P0 ;  /* 0x000000ff0a0a7207 */ /* 0x000fe20004000000 */
[----:B------:R-:W3:Y:S03]  /*d330*/  LDL.LU R151, [R1+0x228] ;  /* 0x0002280001977983 */ /* 0x000ee60000300800 */
[----:B------:R-:W-:Y:S01]  /*d340*/  ISETP.NE.U32.AND P2, PT, R10, RZ, PT ;  /* 0x000000ff0a00720c */ /* 0x000fe20003f45070 */
[----:B------:R-:W3:Y:S01]  /*d350*/  LDL.LU R137, [R1+0x204] ;  /* 0x0002040001897983 */ /* 0x000ee20000300800 */
[----:B------:R-:W-:-:S03]  /*d360*/  SEL R10, RZ, 0x4, !P1 ;  /* 0x00000004ff0a7807 */ /* 0x000fc60004800000 */
[----:B------:R-:W3:Y:S01]  /*d370*/  LDL.LU R138, [R1+0x20c] ;  /* 0x00020c00018a7983 */ /* 0x000ee20000300800 */
[----:B------:R-:W-:-:S03]  /*d380*/  SEL R10, R10, RZ, !P0 ;  /* 0x000000ff0a0a7207 */ /* 0x000fc60004000000 */
[----:B------:R-:W3:Y:S01]  /*d390*/  LDL.LU R139, [R1+0x214] ;  /* 0x00021400018b7983 */ /* 0x000ee20000300800 */
[----:B------:R-:W-:-:S03]  /*d3a0*/  ISETP.NE.U32.AND P1, PT, R10, RZ, PT ;  /* 0x000000ff0a00720c */ /* 0x000fc60003f25070 */
[----:B------:R-:W3:Y:S01]  /*d3b0*/  LDL.LU R140, [R1+0x21c] ;  /* 0x00021c00018c7983 */ /* 0x000ee20000300800 */
[----:B----4-:R-:W-:-:S03]  /*d3c0*/  LEA R10, P3, R16, R7, 0x2 ;  /* 0x00000007100a7211 */ /* 0x010fc600078610ff */
[----:B------:R-:W4:Y:S04]  /*d3d0*/  LDL.LU R141, [R1+0x224] ;  /* 0x00022400018d7983 */ /* 0x000f280000300800 */
[----:B------:R-:W4:Y:S04]  /*d3e0*/  LDL.LU R143, [R1+0x234] ;  /* 0x00023400018f7983 */ /* 0x000f280000300800 */
[----:B------:R-:W4:Y:S01]  /*d3f0*/  LDL.LU R144, [R1+0x200] ;  /* 0x0002000001907983 */ /* 0x000f220000300800 */
[----:B--2---:R-:W-:Y:S02]  /*d400*/  IMAD.X R11, R6, 0x1, R12, P3 ;  /* 0x00000001060b7824 */ /* 0x004fe400018e060c */
[----:B------:R-:W1:Y:S03]  /*d410*/  S2R R12, SR_TID.X ;  /* 0x00000000000c7919 */ /* 0x000e660000002100 */
[----:B------:R2:W-:Y:S02]  /*d420*/  LDGSTS.E [R8+0x18008], desc[UR16][R10.64], P2 ;  /* 0x180080000a087fae */ /* 0x0005e40009121850 */
[----:B--2---:R-:W-:-:S05]  /*d430*/  LEA R10, P2, R15, R7, 0x2 ;  /* 0x000000070f0a7211 */ /* 0x004fca00078410ff */
[----:B------:R-:W-:-:S05]  /*d440*/  IMAD.X R11, R6, 0x1, R13, P2 ;  /* 0x00000001060b7824 */ /* 0x000fca00010e060d */
[----:B------:R2:W-:Y:S01]  /*d450*/  LDGSTS.E [R8+0x1800c], desc[UR16][R10.64], P1 ;  /* 0x1800c0000a087fae */ /* 0x0005e20008921850 */
[----:B-1----:R-:W-:Y:S01]  /*d460*/  LOP3.LUT R12, R12, 0x1f, RZ, 0xc0, !PT ;  /* 0x0000001f0c0c7812 */ /* 0x002fe200078ec0ff */
[----:B------:R-:W1:Y:S03]  /*d470*/  S2R R13, SR_TID.X ;  /* 0x00000000000d7919 */ /* 0x000e660000002100 */
[----:B------:R-:W-:Y:S01]  /*d480*/  ISETP.GE.AND P1, PT, R12, R5, PT ;  /* 0x000000050c00720c */ /* 0x000fe20003f26270 */
[----:B------:R-:W0:Y:S01]  /*d490*/  LDGDEPBAR ;  /* 0x00000000000079af */ /* 0x000e220000000000 */
[----:B------:R-:W1:Y:S02]  /*d4a0*/  S2R R12, SR_TID.X ;  /* 0x00000000000c7919 */ /* 0x000e640000002100 */
[----:B--2---:R-:W-:-:S04]  /*d4b0*/  SEL R8, RZ, 0x4, P1 ;  /* 0x00000004ff087807 */ /* 0x004fc80000800000 */
[----:B------:R-:W-:-:S04]  /*d4c0*/  SEL R8, R8, RZ, !P0 ;  /* 0x000000ff08087207 */ /* 0x000fc80004000000 */
[----:B------:R-:W-:Y:S02]  /*d4d0*/  ISETP.NE.U32.AND P0, PT, R8, RZ, PT ;  /* 0x000000ff0800720c */ /* 0x000fe40003f05070 */
[----:B-1----:R-:W-:Y:S02]  /*d4e0*/  LOP3.LUT R13, R13, 0x60, RZ, 0xc0, !PT ;  /* 0x000000600d0d7812 */ /* 0x002fe400078ec0ff */
[----:B------:R-:W-:Y:S02]  /*d4f0*/  LOP3.LUT R12, R12, 0x7f, RZ, 0xc0, !PT ;  /* 0x0000007f0c0c7812 */ /* 0x000fe400078ec0ff */
[----:B------:R-:W-:-:S03]  /*d500*/  SHF.R.U32.HI R16, RZ, 0x1, R13 ;  /* 0x00000001ff107819 */ /* 0x000fc6000001160d */
[----:B------:R-:W-:Y:S01]  /*d510*/  IMAD.SHL.U32 R15, R12, 0x4, RZ ;  /* 0x000000040c0f7824 */ /* 0x000fe200078e00ff */
[----:B------:R-:W-:-:S04]  /*d520*/  IADD3 R12, P1, R0, R148, RZ ;  /* 0x00000094000c7210 */ /* 0x000fc80007f3e0ff */
[----:B------:R-:W-:Y:S02]  /*d530*/  LOP3.LUT R15, R15, R16, RZ, 0x3c, !PT ;  /* 0x000000100f0f7212 */ /* 0x000fe400078e3cff */
[----:B------:R-:W2:Y:S03]  /*d540*/  LDL.LU R16, [R1+0x208] ;  /* 0x0002080001107983 */ /* 0x000ea60000300800 */
[----:B------:R-:W-:Y:S01]  /*d550*/  VIADD R8, R15, UR4 ;  /* 0x000000040f087c36 */ /* 0x000fe20008000000 */
[----:B------:R-:W4:Y:S04]  /*d560*/  LDL.LU R146, [R1+0x244] ;  /* 0x0002440001927983 */ /* 0x000f280000300800 */
[----:B------:R-:W4:Y:S04]  /*d570*/  LDL.LU R147, [R1+0x210] ;  /* 0x0002100001937983 */ /* 0x000f280000300800 */
[----:B------:R-:W4:Y:S04]  /*d580*/  LDL.LU R150, [R1+0x220] ;  /* 0x0002200001967983 */ /* 0x000f280000300800 */
[----:B------:R-:W4:Y:S01]  /*d590*/  LDL.LU R15, [R1+0x230] ;  /* 0x00023000010f7983 */ /* 0x000f220000300800 */
[----:B---3--:R-:W-:-:S05]  /*d5a0*/  IMAD.X R13, R9, 0x1, R2, P1 ;  /* 0x00000001090d7824 */ /* 0x008fca00008e0602 */
[----:B------:R-:W-:Y:S04]  /*d5b0*/  LDGSTS.E [R8], desc[UR16][R12.64], P0 ;  /* 0x000000000c087fae */ /* 0x000fe80008121850 */
[----:B------:R-:W3:Y:S01]  /*d5c0*/  LDL.LU R12, [R1+0x238] ;  /* 0x00023800010c7983 */ /* 0x000ee20000300800 */
[----:B------:R-:W-:-:S03]  /*d5d0*/  IADD3 R10, P1, R0, R145, RZ ;  /* 0x00000091000a7210 */ /* 0x000fc60007f3e0ff */
[----:B------:R-:W4:Y:S02]  /*d5e0*/  LDL.LU R13, [R1+0x240] ;  /* 0x00024000010d7983 */ /* 0x000f240000300800 */
[----:B---3--:R-:W-:-:S05]  /*d5f0*/  IMAD.X R11, R12, 0x1, R2, P1 ;  /* 0x000000010c0b7824 */ /* 0x008fca00008e0602 */
[----:B------:R1:W-:Y:S02]  /*d600*/  LDGSTS.E [R8+0x400], desc[UR16][R10.64], P0 ;  /* 0x004000000a087fae */ /* 0x0003e40008121850 */
[----:B-1----:R-:W-:-:S05]  /*d610*/  IADD3 R10, P1, R0, R142, RZ ;  /* 0x0000008e000a7210 */ /* 0x002fca0007f3e0ff */
[----:B------:R-:W-:-:S05]  /*d620*/  IMAD.X R11, R151, 0x1, R2, P1 ;  /* 0x00000001970b7824 */ /* 0x000fca00008e0602 */
[----:B------:R1:W-:Y:S02]  /*d630*/  LDGSTS.E [R8+0x800], desc[UR16][R10.64], P0 ;  /* 0x008000000a087fae */ /* 0x0003e40008121850 */
[----:B-1----:R-:W-:-:S05]  /*d640*/  IADD3 R10, P1, R0, R140, RZ ;  /* 0x0000008c000a7210 */ /* 0x002fca0007f3e0ff */
[----:B------:R-:W-:-:S05]  /*d650*/  IMAD.X R11, R149, 0x1, R2, P1 ;  /* 0x00000001950b7824 */ /* 0x000fca00008e0602 */
[----:B------:R1:W-:Y:S02]  /*d660*/  LDGSTS.E [R8+0xc00], desc[UR16][R10.64], P0 ;  /* 0x00c000000a087fae */ /* 0x0003e40008121850 */
[----:B-1----:R-:W-:-:S05]  /*d670*/  IADD3 R10, P1, R0, R138, RZ ;  /* 0x0000008a000a7210 */ /* 0x002fca0007f3e0ff */
[----:B--2---:R-:W-:-:S05]  /*d680*/  IMAD.X R11, R16, 0x1, R2, P1 ;  /* 0x00000001100b7824 */ /* 0x004fca00008e0602 */
        /* <DEDUP_REMOVED lines=81> */
[----:B------:R4:W-:Y:S04]  /*dba0*/  LDGSTS.E [R8+0x7c00], desc[UR16][R10.64], P0 ;  /* 0x07c000000a087fae */ /* 0x0009e80008121850 */
[----:B------:R-:W2:Y:S01]  /*dbb0*/  LDL R8, [R1+0x360] ;  /* 0x0003600001087983 */ /* 0x000ea20000100800 */
[----:B----4-:R-:W-:-:S05]  /*dbc0*/  IADD3 R10, P1, R0, R146, RZ ;  /* 0x00000092000a7210 */ /* 0x010fca0007f3e0ff */
[----:B------:R-:W-:Y:S02]  /*dbd0*/  IMAD.X R11, R13, 0x1, R2, P1 ;  /* 0x000000010d0b7824 */ /* 0x000fe400008e0602 */
[----:B--2---:R-:W-:-:S05]  /*dbe0*/  VIADD R8, R8, UR4 ;  /* 0x0000000408087c36 */ /* 0x004fca0008000000 */
        /* <DEDUP_REMOVED lines=90> */
[----:B------:R1:W-:Y:S01]  /*e190*/  LDGSTS.E [R8+0x7a00], desc[UR16][R10.64], P0 ;  /* 0x07a000000a087fae */ /* 0x0003e20008121850 */
[-C--:B------:R-:W-:Y:S02]  /*e1a0*/  IADD3 R20, P6, R20, R4.reuse, RZ ;  /* 0x0000000414147210 */ /* 0x080fe40007fde0ff */
[----:B------:R-:W-:Y:S02]  /*e1b0*/  IADD3 R156, P3, R156, R4, RZ ;  /* 0x000000049c9c7210 */ /* 0x000fe40007f7e0ff */
[----:B-1----:R-:W-:Y:S02]  /*e1c0*/  IADD3 R10, P1, R0, R18, RZ ;  /* 0x00000012000a7210 */ /* 0x002fe40007f3e0ff */
[----:B------:R-:W-:-:S03]  /*e1d0*/  IADD3 R18, P5, R18, R4, RZ ;  /* 0x0000000412127210 */ /* 0x000fc60007fbe0ff */
[C---:B------:R-:W-:Y:S01]  /*e1e0*/  IMAD.X R11, R17.reuse, 0x1, R2, P1 ;  /* 0x00000001110b7824 */ /* 0x040fe200008e0602 */
[-C--:B------:R-:W-:Y:S01]  /*e1f0*/  IADD3 R158, P4, R158, R4.reuse, RZ ;  /* 0x000000049e9e7210 */ /* 0x080fe20007f9e0ff */
[--C-:B------:R-:W-:Y:S01]  /*e200*/  IMAD.X R17, R17, 0x1, R3.reuse, P5 ;  /* 0x0000000111117824 */ /* 0x100fe200028e0603 */
[-C--:B------:R-:W-:Y:S02]  /*e210*/  IADD3 R160, P5, R160, R4.reuse, RZ ;  /* 0x00000004a0a07210 */ /* 0x080fe40007fbe0ff */
[----:B------:R1:W-:Y:S01]  /*e220*/  LDGSTS.E [R8+0x7e00], desc[UR16][R10.64], P0 ;  /* 0x07e000000a087fae */ /* 0x0003e20008121850 */
[-C--:B------:R-:W-:Y:S01]  /*e230*/  IADD3 R22, P0, R22, R4.reuse, RZ ;  /* 0x0000000416167210 */ /* 0x080fe20007f1e0ff */
[--C-:B------:R-:W-:Y:S01]  /*e240*/  IMAD.X R19, R19, 0x1, R3.reuse, P6 ;  /* 0x0000000113137824 */ /* 0x100fe200030e0603 */
        /* <DEDUP_REMOVED lines=95> */
[----:B------:R2:W-:Y:S01]  /*e840*/  STL [R1+0x204], R137 ;  /* 0x0002048901007387 */ /* 0x0005e20000100800 */
[-C--:B------:R-:W-:Y:S01]  /*e850*/  IADD3 R139, P5, R139, R4.reuse, RZ ;  /* 0x000000048b8b7210 */ /* 0x080fe20007fbe0ff */
[--C-:B------:R-:W-:Y:S01]  /*e860*/  IMAD.X R245, R245, 0x1, R3.reuse, P6 ;  /* 0x00000001f5f57824 */ /* 0x100fe200030e0603 */
[-C--:B------:R-:W-:Y:S01]  /*e870*/  IADD3 R250, P1, R250, R4.reuse, RZ ;  /* 0x00000004fafa7210 */ /* 0x080fe20007f3e0ff */
[--C-:B------:R-:W-:Y:S01]  /*e880*/  IMAD.X R237, R237, 0x1, R3.reuse, P2 ;  /* 0x00000001eded7824 */ /* 0x100fe200010e0603 */
[-C--:B------:R-:W-:Y:S01]  /*e890*/  IADD3 R140, P6, R140, R4.reuse, RZ ;  /* 0x000000048c8c7210 */ /* 0x080fe20007fde0ff */
[----:B------:R-:W-:Y:S01]  /*e8a0*/  IMAD.X R247, R247, 0x1, R3, P0 ;  /* 0x00000001f7f77824 */ /* 0x000fe200000e0603 */
[-C--:B------:R-:W-:Y:S01]  /*e8b0*/  IADD3 R252, P2, R252, R4.reuse, RZ ;  /* 0x00000004fcfc7210 */ /* 0x080fe20007f5e0ff */
[----:B------:R-:W-:Y:S01]  /*e8c0*/  VIADD R14, R14, 0x1 ;  /* 0x000000010e0e7836 */ /* 0x000fe20000000000 */
[----:B------:R-:W0:Y:S01]  /*e8d0*/  LDGDEPBAR ;  /* 0x00000000000079af */ /* 0x000e220000000000 */
[----:B------:R-:W-:-:S03]  /*e8e0*/  IADD3 R141, P0, R141, R4, RZ ;  /* 0x000000048d8d7210 */ /* 0x000fc60007f1e0ff */
[----:B--2---:R2:W5:Y:S01]  /*e8f0*/  LDL.LU R137, [R1+0x3cc] ;  /* 0x0003cc0001897983 */ /* 0x0045620000300800 */
[----:B------:R-:W-:-:S03]  /*e900*/  IMAD.X R249, R249, 0x1, R3, P1 ;  /* 0x00000001f9f97824 */ /* 0x000fc600008e0603 */
[----:B------:R3:W-:Y:S01]  /*e910*/  STL [R1+0x20c], R138 ;  /* 0x00020c8a01007387 */ /* 0x0007e20000100800 */
[-C--:B------:R-:W-:Y:S01]  /*e920*/  IADD3 R142, P1, R142, R4.reuse, RZ ;  /* 0x000000048e8e7210 */ /* 0x080fe20007f3e0ff */
[--C-:B------:R-:W-:Y:S01]  /*e930*/  IMAD.X R251, R251, 0x1, R3.reuse, P2 ;  /* 0x00000001fbfb7824 */ /* 0x100fe200010e0603 */
[-C--:B------:R-:W-:Y:S01]  /*e940*/  IADD3 R143, P2, R143, R4.reuse, RZ ;  /* 0x000000048f8f7210 */ /* 0x080fe20007f5e0ff */
[----:B---3--:R2:W5:Y:S04]  /*e950*/  LDL.LU R138, [R1+0x3c8] ;  /* 0x0003c800018a7983 */ /* 0x0085680000300800 */
[----:B------:R3:W-:Y:S01]  /*e960*/  STL [R1+0x214], R139 ;  /* 0x0002148b01007387 */ /* 0x0007e20000100800 */
[----:B------:R-:W-:Y:S01]  /*e970*/  IMAD.X R144, R144, 0x1, R3, P3 ;  /* 0x0000000190907824 */ /* 0x000fe200018e0603 */
[----:B------:R-:W-:-:S02]  /*e980*/  IADD3 R145, P3, R145, R4, RZ ;  /* 0x0000000491917210 */ /* 0x000fc40007f7e0ff */
[----:B---3--:R2:W5:Y:S04]  /*e990*/  LDL.LU R139, [R1+0x3c4] ;  /* 0x0003c400018b7983 */ /* 0x0085680000300800 */
[----:B------:R3:W-:Y:S01]  /*e9a0*/  STL [R1+0x21c], R140 ;  /* 0x00021c8c01007387 */ /* 0x0007e20000100800 */
[----:B------:R-:W-:-:S03]  /*e9b0*/  IMAD.X R16, R16, 0x1, R3, P4 ;  /* 0x0000000110107824 */ /* 0x000fc600020e0603 */
[----:B---3--:R2:W5:Y:S04]  /*e9c0*/  LDL.LU R140, [R1+0x3c0] ;  /* 0x0003c000018c7983 */ /* 0x0085680000300800 */
[----:B------:R-:W3:Y:S04]  /*e9d0*/  LDL R8, [R1+0x258] ;  /* 0x0002580001087983 */ /* 0x000ee80000100800 */
[----:B------:R4:W-:Y:S04]  /*e9e0*/  STL [R1+0x224], R141 ;  /* 0x0002248d01007387 */ /* 0x0009e80000100800 */
[----:B----4-:R2:W5:Y:S04]  /*e9f0*/  LDL.LU R141, [R1+0x3bc] ;  /* 0x0003bc00018d7983 */ /* 0x0105680000300800 */
        /* <DEDUP_REMOVED lines=9> */
[----:B----4-:R-:W1:Y:S01]  /*ea90*/  LDL.LU R16, [R1+0x3a8] ;  /* 0x0003a80001107983 */ /* 0x010e620000300800 */
[-C--:B------:R-:W-:Y:S01]  /*eaa0*/  IADD3 R146, P4, R146, R4.reuse, RZ ;  /* 0x0000000492927210 */ /* 0x080fe20007f9e0ff */
[--C-:B------:R-:W-:Y:S01]  /*eab0*/  IMAD.X R147, R147, 0x1, R3.reuse, P5 ;  /* 0x0000000193937824 */ /* 0x100fe200028e0603 */
[----:B------:R-:W-:Y:S01]  /*eac0*/  IADD3 R148, P5, R148, R4, RZ ;  /* 0x0000000494947210 */ /* 0x000fe20007fbe0ff */
[----:B------:R-:W-:-:S02]  /*ead0*/  IMAD.X R149, R149, 0x1, R3, P6 ;  /* 0x0000000195957824 */ /* 0x000fc400030e0603 */
[----:B------:R4:W-:Y:S01]  /*eae0*/  STL [R1+0x244], R146 ;  /* 0x0002449201007387 */ /* 0x0009e20000100800 */
[--C-:B------:R-:W-:Y:S02]  /*eaf0*/  IMAD.X R150, R150, 0x1, R3.reuse, P0 ;  /* 0x0000000196967824 */ /* 0x100fe400000e0603 */
[--C-:B------:R-:W-:Y:S01]  /*eb00*/  IMAD.X R151, R151, 0x1, R3.reuse, P1 ;  /* 0x0000000197977824 */ /* 0x100fe200008e0603 */
[----:B----4-:R2:W5:Y:S04]  /*eb10*/  LDL.LU R146, [R1+0x3a4] ;  /* 0x0003a40001927983 */ /* 0x0105680000300800 */
[----:B------:R4:W-:Y:S01]  /*eb20*/  STL [R1+0x210], R147 ;  /* 0x0002109301007387 */ /* 0x0009e20000100800 */
[--C-:B------:R-:W-:Y:S02]  /*eb30*/  IMAD.X R15, R15, 0x1, R3.reuse, P2 ;  /* 0x000000010f0f7824 */ /* 0x100fe400010e0603 */
[--C-:B------:R-:W-:Y:S01]  /*eb40*/  IMAD.X R9, R9, 0x1, R3.reuse, P5 ;  /* 0x0000000109097824 */ /* 0x100fe200028e0603 */
[----:B----4-:R2:W5:Y:S04]  /*eb50*/  LDL.LU R147, [R1+0x3a0] ;  /* 0x0003a00001937983 */ /* 0x0105680000300800 */
[----:B------:R4:W-:Y:S01]  /*eb60*/  STL [R1+0x24c], R148 ;  /* 0x00024c9401007387 */ /* 0x0009e20000100800 */
[----:B------:R-:W-:-:S02]  /*eb70*/  IMAD.X R12, R12, 0x1, R3, P3 ;  /* 0x000000010c0c7824 */ /* 0x000fc400018e0603 */
[----:B------:R-:W-:Y:S01]  /*eb80*/  IMAD.X R13, R13, 0x1, R3, P4 ;  /* 0x000000010d0d7824 */ /* 0x000fe200020e0603 */
        /* <DEDUP_REMOVED lines=10> */
[----:B------:R2:W-:Y:S04]  /*ec30*/  STL [R1+0x238], R12 ;  /* 0x0002380c01007387 */ /* 0x0005e80000100800 */
[----:B----4-:R2:W5:Y:S04]  /*ec40*/  LDL.LU R9, [R1+0x388] ;  /* 0x0003880001097983 */ /* 0x0105680000300800 */
[----:B------:R2:W-:Y:S01]  /*ec50*/  STL [R1+0x240], R13 ;  /* 0x0002400d01007387 */ /* 0x0005e20000100800 */
[----:B------:R-:W-:Y:S01]  /*ec60*/  VIADD R5, R5, 0xffffffe0 ;  /* 0xffffffe005057836 */ /* 0x000fe20000000000 */
[----:B---3--:R-:W-:-:S02]  /*ec70*/  ISETP.NE.U32.AND P0, PT, R8, R14, PT ;  /* 0x0000000e0800720c */ /* 0x008fc40003f05070 */
[----:B-1----:R-:W-:Y:S02]  /*ec80*/  SHF.R.S32.HI R8, RZ, 0x1f, R16 ;  /* 0x0000001fff087819 */ /* 0x002fe40000011410 */
[C---:B------:R-:W-:Y:S02]  /*ec90*/  LEA R7, P6, R16.reuse, R7, 0x2 ;  /* 0x0000000710077211 */ /* 0x040fe400078c10ff */
[----:B------:R-:W-:-:S05]  /*eca0*/  SHF.L.U64.HI R8, R16, 0x2, R8 ;  /* 0x0000000210087819 */ /* 0x000fca0000010208 */
[----:B------:R-:W-:Y:S02]  /*ecb0*/  IMAD.X R6, R6, 0x1, R8, P6 ;  /* 0x0000000106067824 */ /* 0x000fe400030e0608 */
[----:B--2---:R-:W-:Y:S05]  /*ecc0*/  @P0 BRA `(.L_x_1) ;  /* 0xffffffbc00940947 */ /* 0x004fea000383ffff */
.L_x_0:
[----:B------:R-:W2:Y:S01]  /*ecd0*/  LDL.LU R10, [R1+0x350] ;  /* 0x00035000010a7983 */ /* 0x000ea20000300800 */
[----:B------:R-:W-:-:S04]  /*ece0*/  DEPBAR.LE SB0, 0x0 ;  /* 0x000080000000791a */ /* 0x000fc80000000000 */
[----:B------:R-:W3:Y:S01]  /*ecf0*/  LDL.LU R11, [R1+0x354] ;  /* 0x00035400010b7983 */ /* 0x000ee20000300800 */
[----:B------:R-:W1:Y:S01]  /*ed00*/  S2R R0, SR_TID.X ;  /* 0x0000000000007919 */ /* 0x000e620000002100 */
[----:B------:R-:W-:Y:S01]  /*ed10*/  IMAD.MOV.U32 R14, RZ, RZ, R24 ;  /* 0x000000ffff0e7224 */ /* 0x000fe200078e0018 */
[----:B------:R-:W-:Y:S01]  /*ed20*/  ULDC UR5, c[0x0][0x22c] ;  /* 0x00008b0000057ab9 */ /* 0x000fe20000000800 */
[----:B-----5:R-:W-:Y:S01]  /*ed30*/  IMAD.MOV.U32 R15, RZ, RZ, R26 ;  /* 0x000000ffff0f7224 */ /* 0x020fe200078e001a */
[----:B------:R-:W2:Y:S01]  /*ed40*/  LDL.LU R8, [R1+0x35c] ;  /* 0x00035c0001087983 */ /* 0x000ea20000300800 */
[----:B------:R-:W-:Y:S01]  /*ed50*/  IMAD.MOV.U32 R6, RZ, RZ, R25 ;  /* 0x000000ffff067224 */ /* 0x000fe200078e0019 */
[----:B------:R-:W-:Y:S01]  /*ed60*/  ULDC UR4, c[0x0][0x22c] ;  /* 0x00008b0000047ab9 */ /* 0x000fe20000000800 */
[----:B------:R-:W-:Y:S01]  /*ed70*/  IMAD.MOV.U32 R7, RZ, RZ, R27 ;  /* 0x000000ffff077224 */ /* 0x000fe200078e001b */
[----:B------:R-:W4:Y:S01]  /*ed80*/  LDL.LU R12, [R1] ;  /* 0x00000000010c7983 */ /* 0x000f220000300800 */
[----:B------:R-:W-:Y:S01]  /*ed90*/  IMAD.MOV.U32 R22, RZ, RZ, R41 ;  /* 0x000000ffff167224 */ /* 0x000fe200078e0029 */
[----:B------:R-:W-:Y:S01]  /*eda0*/  ULDC.64 UR6, c[0x0][0x220] ;  /* 0x0000880000067ab9 */ /* 0x000fe20000000a00 */
[----:B------:R-:W-:Y:S01]  /*edb0*/  VIADD R3, R9, 0x1 ;  /* 0x0000000109037836 */ /* 0x000fe20000000000 */
[----:B------:R-:W4:Y:S04]  /*edc0*/  LDL.LU R13, [R1+0x8] ;  /* 0x00000800010d7983 */ /* 0x000f280000300800 */
[----:B------:R-:W4:Y:S04]  /*edd0*/  LDL.LU R4, [R1+0x4] ;  /* 0x0000040001047983 */ /* 0x000f280000300800 */
[----:B------:R-:W4:Y:S01]  /*ede0*/  LDL.LU R5, [R1+0xc] ;  /* 0x00000c0001057983 */ /* 0x000f220000300800 */
[----:B-1----:R-:W-:-:S02]  /*edf0*/  IMAD.SHL.U32 R2, R0, 0x10, RZ ;  /* 0x0000001000027824 */ /* 0x002fc400078e00ff */
[----:B------:R-:W-:-:S03]  /*ee00*/  IMAD.SHL.U32 R0, R0, 0x40, RZ ;  /* 0x0000004000007824 */ /* 0x000fc600078e00ff */
[----:B------:R-:W-:Y:S02]  /*ee10*/  LOP3.LUT R2, R2, 0xf0, RZ, 0xc0, !PT ;  /* 0x000000f002027812 */ /* 0x000fe400078ec0ff */
[----:B------:R-:W-:-:S04]  /*ee20*/  LOP3.LUT R0, R0, 0x400, RZ, 0xc0, !PT ;  /* 0x0000040000007812 */ /* 0x000fc800078ec0ff */
[----:B------:R-:W-:Y:S01]  /*ee30*/  IADD3 R0, R0, UR12, R2 ;  /* 0x0000000c00007c10 */ /* 0x000fe2000fffe002 */
[----:B------:R-:W-:Y:S02]  /*ee40*/  IMAD.MOV.U32 R23, RZ, RZ, R43 ;  /* 0x000000ffff177224 */ /* 0x000fe400078e002b */
[----:B------:R-:W-:Y:S02]  /*ee50*/  IMAD.MOV.U32 R154, RZ, RZ, R61 ;  /* 0x000000ffff9a7224 */ /* 0x000fe400078e003d */
[----:B------:R-:W-:Y:S02]  /*ee60*/  IMAD.MOV.U32 R155, RZ, RZ, R63 ;  /* 0x000000ffff9b7224 */ /* 0x000fe400078e003f */
[----:B------:R-:W-:Y:S02]  /*ee70*/  IMAD.MOV.U32 R158, RZ, RZ, R65 ;  /* 0x000000ffff9e7224 */ /* 0x000fe400078e0041 */
[----:B------:R-:W-:Y:S02]  /*ee80*/  IMAD.MOV.U32 R159, RZ, RZ, R67 ;  /* 0x000000ffff9f7224 */ /* 0x000fe400078e0043 */
[----:B------:R-:W-:-:S02]  /*ee90*/  IMAD.MOV.U32 R162, RZ, RZ, R69 ;  /* 0x000000ffffa27224 */ /* 0x000fc400078e0045 */
        /* <DEDUP_REMOVED lines=39> */
[----:B------:R-:W-:Y:S01]  /*f110*/  VIADD R2, R9, 0x2 ;  /* 0x0000000209027836 */ /* 0x000fe20000000000 */
[----:B------:R-:W-:Y:S01]  /*f120*/  BAR.SYNC.DEFER_BLOCKING 0x0 ;  /* 0x0000000000007b1d */ /* 0x000fe20000010000 */
[----:B--2---:R-:W-:-:S05]  /*f130*/  ISETP.GE.AND P0, PT, R8, R10, PT ;  /* 0x0000000a0800720c */ /* 0x004fca0003f06270 */
[----:B------:R-:W1:Y:S01]  /*f140*/  S2R R10, SR_TID.X ;  /* 0x00000000000a7919 */ /* 0x000e620000002100 */
[----:B------:R-:W-:Y:S01]  /*f150*/  ISETP.LT.AND P3, PT, R2, UR5, !P0 ;  /* 0x0000000502007c0c */ /* 0x000fe2000c761270 */
[----:B------:R-:W-:Y:S01]  /*f160*/  VIADD R2, R9, 0x3 ;  /* 0x0000000309027836 */ /* 0x000fe20000000000 */
[----:B------:R-:W-:Y:S01]  /*f170*/  ISETP.LT.AND P4, PT, R3, UR4, !P0 ;  /* 0x0000000403007c0c */ /* 0x000fe2000c781270 */
[----:B------:R-:W-:Y:S01]  /*f180*/  VIADD R3, R9, 0x4 ;  /* 0x0000000409037836 */ /* 0x000fe20000000000 */
[----:B------:R-:W-:Y:S01]  /*f190*/  ULDC UR4, c[0x0][0x22c] ;  /* 0x00008b0000047ab9 */ /* 0x000fe20000000800 */
[----:B------:R-:W-:Y:S01]  /*f1a0*/  ULDC UR5, c[0x0][0x22c] ;  /* 0x00008b0000057ab9 */ /* 0x000fe20000000800 */
[----:B------:R-:W-:Y:S01]  /*f1b0*/  ISETP.LT.AND P2, PT, R2, UR4, !P0 ;  /* 0x0000000402007c0c */ /* 0x000fe2000c741270 */
[----:B------:R-:W-:Y:S01]  /*f1c0*/  ULDC UR4, c[0x0][0x244] ;  /* 0x0000910000047ab9 */ /* 0x000fe20000000800 */
[----:B------:R-:W-:Y:S02]  /*f1d0*/  ISETP.LT.AND P1, PT, R3, UR5, !P0 ;  /* 0x0000000503007c0c */ /* 0x000fe4000c721270 */
[----:B---3--:R-:W-:-:S02]  /*f1e0*/  ISETP.LT.AND P5, PT, R9, R11, !P0 ;  /* 0x0000000b0900720c */ /* 0x008fc400047a1270 */
[----:B-1----:R-:W-:Y:S01]  /*f1f0*/  LOP3.LUT R10, R10, 0x60, RZ, 0xc0, !PT ;  /* 0x000000600a0a7812 */ /* 0x002fe200078ec0ff */
[----:B------:R-:W-:Y:S01]  /*f200*/  IMAD R3, R8, UR4, RZ ;  /* 0x0000000408037c24 */ /* 0x000fe2000f8e02ff */
[----:B------:R-:W-:Y:S01]  /*f210*/  ULDC UR5, c[0x0][0x248] ;  /* 0x0000920000057ab9 */ /* 0x000fe20000000800 */
[----:B------:R-:W-:Y:S02]  /*f220*/  ULDC UR4, c[0x0][0x22c] ;  /* 0x00008b0000047ab9 */ /* 0x000fe40000000800 */
[----:B------:R-:W-:Y:S02]  /*f230*/  IMAD R0, R10, 0x8, R0 ;  /* 0x000000080a007824 */ /* 0x000fe400078e0200 */
[----:B------:R-:W1:Y:S03]  /*f240*/  S2R R10, SR_TID.X ;  /* 0x00000000000a7919 */ /* 0x000e660000002100 */
[----:B----4-:R-:W-:Y:S01]  /*f250*/  STSM.16.M88.4 [R0], R12 ;  /* 0x0000000c00007844 */ /* 0x010fe20000000200 */
[----:B-1----:R-:W-:-:S04]  /*f260*/  LOP3.LUT R10, R10, 0x7f, RZ, 0xc0, !PT ;  /* 0x0000007f0a0a7812 */ /* 0x002fc800078ec0ff */
[----:B------:R-:W-:Y:S01]  /*f270*/  LEA R252, R10, UR12, 0x4 ;  /* 0x0000000c0afc7c11 */ /* 0x000fe2000f8e20ff */
[----:B------:R-:W-:Y:S06]  /*f280*/  BAR.SYNC.DEFER_BLOCKING 0x0 ;  /* 0x0000000000007b1d */ /* 0x000fec0000010000 */
[----:B------:R-:W1:Y:S02]  /*f290*/  LDS.128 R12, [R252] ;  /* 0x00000000fc0c7984 */ /* 0x000e640000000c00 */
[----:B------:R-:W-:Y:S06]  /*f2a0*/  BAR.SYNC.DEFER_BLOCKING 0x0 ;  /* 0x0000000000007b1d */ /* 0x000fec0000010000 */
[----:B-1----:R1:W-:Y:S04]  /*f2b0*/  STL.64 [R1+0x200], R12 ;  /* 0x0002000c01007387 */ /* 0x0023e80000100a00 */
[----:B------:R-:W-:Y:S04]  /*f2c0*/  STL.64 [R1+0x208], R14 ;  /* 0x0002080e01007387 */ /* 0x000fe80000100a00 */
[----:B-1----:R-:W2:Y:S04]  /*f2d0*/  LDL.LU R12, [R1+0x10] ;  /* 0x00001000010c7983 */ /* 0x002ea80000300800 */
[----:B------:R-:W2:Y:S04]  /*f2e0*/  LDL.LU R13, [R1+0x18] ;  /* 0x00001800010d7983 */ /* 0x000ea80000300800 */
[----:B------:R1:W-:Y:S01]  /*f2f0*/  STSM.16.M88.4 [R0], R4 ;  /* 0x0000000400007844 */ /* 0x0003e20000000200 */
[----:B------:R-:W-:Y:S06]  /*f300*/  BAR.SYNC.DEFER_BLOCKING 0x0 ;  /* 0x0000000000007b1d */ /* 0x000fec0000010000 */
[----:B-1----:R-:W3:Y:S04]  /*f310*/  LDL.LU R4, [R1+0x14] ;  /* 0x0000140001047983 */ /* 0x002ee80000300800 */
[----:B------:R-:W3:Y:S04]  /*f320*/  LDL.LU R5, [R1+0x1c] ;  /* 0x00001c0001057983 */ /* 0x000ee80000300800 */
[----:B------:R-:W1:Y:S01]  /*f330*/  LDS.128 R16, [R252] ;  /* 0x00000000fc107984 */ /* 0x000e620000000c00 */
[----:B------:R-:W-:-:S02]  /*f340*/  IMAD.MOV.U32 R14, RZ, RZ, R28 ;  /* 0x000000ffff0e7224 */ /* 0x000fc400078e001c */
[----:B------:R-:W-:Y:S01]  /*f350*/  IMAD.MOV.U32 R15, RZ, RZ, R30 ;  /* 0x000000ffff0f7224 */ /* 0x000fe200078e001e */
[----:B------:R-:W-:Y:S06]  /*f360*/  BAR.SYNC.DEFER_BLOCKING 0x0 ;  /* 0x0000000000007b1d */ /* 0x000fec0000010000 */
[----:B-1----:R-:W-:Y:S04]  /*f370*/  STL.64 [R1], R16 ;  /* 0x0000001001007387 */ /* 0x002fe80000100a00 */
[----:B------:R-:W-:Y:S01]  /*f380*/  STL.64 [R1+0x8], R18 ;  /* 0x0000081201007387 */ /* 0x000fe20000100a00 */
[----:B------:R-:W-:-:S02]  /*f390*/  IMAD.MOV.U32 R6, RZ, RZ, R29 ;  /* 0x000000ffff067224 */ /* 0x000fc400078e001d */
[----:B------:R-:W-:Y:S01]  /*f3a0*/  IMAD.MOV.U32 R7, RZ, RZ, R31 ;  /* 0x000000ffff077224 */ /* 0x000fe200078e001f */
[----:B--2---:R-:W-:Y:S01]  /*f3b0*/  STSM.16.M88.4 [R0], R12 ;  /* 0x0000000c00007844 */ /* 0x004fe20000000200 */
[----:B------:R-:W-:Y:S06]  /*f3c0*/  BAR.SYNC.DEFER_BLOCKING 0x0 ;  /* 0x0000000000007b1d */ /* 0x000fec0000010000 */
[----:B------:R-:W1:Y:S02]  /*f3d0*/  LDS.128 R12, [R252] ;  /* 0x00000000fc0c7984 */ /* 0x000e640000000c00 */
[----:B------:R-:W-:Y:S06]  /*f3e0*/  BAR.SYNC.DEFER_BLOCKING 0x0 ;  /* 0x0000000000007b1d */ /* 0x000fec0000010000 */
[----:B-1----:R1:W-:Y:S04]  /*f3f0*/  STL.64 [R1+0x10], R12 ;  /* 0x0000100c01007387 */ /* 0x0023e80000100a00 */
[----:B------:R-:W-:Y:S04]  /*f400*/  STL.64 [R1+0x18], R14 ;  /* 0x0000180e01007387 */ /* 0x000fe80000100a00 */
[----:B-1----:R-:W2:Y:S04]  /*f410*/  LDL.LU R12, [R1+0x20] ;  /* 0x00002000010c7983 */ /* 0x002ea80000300800 */
[----:B------:R-:W2:Y:S04]  /*f420*/  LDL.LU R13, [R1+0x28] ;  /* 0x00002800010d7983 */ /* 0x000ea80000300800 */
[----:B---3--:R1:W-:Y:S01]  /*f430*/  STSM.16.M88.4 [R0], R4 ;  /* 0x0000000400007844 */ /* 0x0083e20000000200 */
[----:B------:R-:W-:Y:S06]  /*f440*/  BAR.SYNC.DEFER_BLOCKING 0x0 ;  /* 0x0000000000007b1d */ /* 0x000fec0000010000 */
[----:B-1----:R-:W3:Y:S04]  /*f450*/  LDL.LU R4, [R1+0x24] ;  /* 0x0000240001047983 */ /* 0x002ee80000300800 */
[----:B------:R-:W3:Y:S04]  /*f460*/  LDL.LU R5, [R1+0x2c] ;  /* 0x00002c0001057983 */ /* 0x000ee80000300800 */
[----:B------:R-:W1:Y:S01]  /*f470*/  LDS.128 R248, [R252] ;  /* 0x00000000fcf87984 */ /* 0x000e620000000c00 */
[----:B------:R-:W-:-:S02]  /*f480*/  IMAD.MOV.U32 R14, RZ, RZ, R32 ;  /* 0x000000ffff0e7224 */ /* 0x000fc400078e0020 */
[----:B------:R-:W-:Y:S01]  /*f490*/  IMAD.MOV.U32 R15, RZ, RZ, R34 ;  /* 0x000000ffff0f7224 */ /* 0x000fe200078e0022 */
[----:B------:R-:W-:Y:S01]  /*f4a0*/  BAR.SYNC.DEFER_BLOCKING 0x0 ;  /* 0x0000000000007b1d */ /* 0x000fe20000010000 */
[----:B------:R-:W-:Y:S02]  /*f4b0*/  IMAD.MOV.U32 R6, RZ, RZ, R33 ;  /* 0x000000ffff067224 */ /* 0x000fe400078e0021 */
[----:B------:R-:W-:-:S03]  /*f4c0*/  IMAD.MOV.U32 R7, RZ, RZ, R35 ;  /* 0x000000ffff077224 */ /* 0x000fc600078e0023 */
[----:B-1----:R-:W-:Y:S04]  /*f4d0*/  STL [R1+0x38c], R250 ;  /* 0x00038cfa01007387 */ /* 0x002fe80000100800 */
[----:B------:R-:W-:Y:S04]  /*f4e0*/  STL [R1+0x388], R251 ;  /* 0x000388fb01007387 */ /* 0x000fe80000100800 */
[----:B--2---:R-:W-:Y:S01]  /*f4f0*/  STSM.16.M88.4 [R0], R12 ;  /* 0x0000000c00007844 */ /* 0x004fe20000000200 */
[----:B------:R-:W-:Y:S06]  /*f500*/  BAR.SYNC.DEFER_BLOCKING 0x0 ;  /* 0x0000000000007b1d */ /* 0x000fec0000010000 */
[----:B------:R-:W1:Y:S02]  /*f510*/  LDS.128 R244, [R252] ;  /* 0x00000000fcf47984 */ /* 0x000e640000000c00 */
[----:B------:R-:W-:Y:S06]  /*f520*/  BAR.SYNC.DEFER_BLOCKING 0x0 ;  /* 0x0000000000007b1d */ /* 0x000fec0000010000 */
[----:B---3--:R2:W-:Y:S02]  /*f530*/  STSM.16.M88.4 [R0], R4 ;  /* 0x0000000400007844 */ /* 0x0085e40000000200 */
[----:B------:R-:W-:Y:S06]  /*f540*/  BAR.SYNC.DEFER_BLOCKING 0x0 ;  /* 0x0000000000007b1d */ /* 0x000fec0000010000 */
[----:B--2---:R-:W2:Y:S04]  /*f550*/  LDL.LU R4, [R1+0x30] ;  /* 0x0000300001047983 */ /* 0x004ea80000300800 */
[----:B------:R-:W2:Y:S04]  /*f560*/  LDL.LU R5, [R1+0x38] ;  /* 0x0000380001057983 */ /* 0x000ea80000300800 */
[----:B------:R-:W3:Y:S04]  /*f570*/  LDL.LU R12, [R1+0x34] ;  /* 0x00003400010c7983 */ /* 0x000ee80000300800 */
[----:B------:R-:W3:Y:S04]  /*f580*/  LDL.LU R13, [R1+0x3c] ;  /* 0x00003c00010d7983 */ /* 0x000ee80000300800 */
[----:B------:R-:W4:Y:S01]  /*f590*/  LDS.128 R16, [R252] ;  /* 0x00000000fc107984 */ /* 0x000f220000000c00 */
[----:B------:R-:W-:-:S02]  /*f5a0*/  IMAD.MOV.U32 R6, RZ, RZ, R36 ;  /* 0x000000ffff067224 */ /* 0x000fc400078e0024 */
[----:B------:R-:W-:Y:S01]  /*f5b0*/  IMAD.MOV.U32 R7, RZ, RZ, R38 ;  /* 0x000000ffff077224 */ /* 0x000fe200078e0026 */
[----:B------:R-:W-:Y:S01]  /*f5c0*/  BAR.SYNC.DEFER_BLOCKING 0x0 ;  /* 0x0000000000007b1d */ /* 0x000fe20000010000 */
[----:B------:R-:W-:Y:S02]  /*f5d0*/  IMAD.MOV.U32 R14, RZ, RZ, R37 ;  /* 0x000000ffff0e7224 */ /* 0x000fe400078e0025 */
[----:B------:R-:W-:-:S03]  /*f5e0*/  IMAD.MOV.U32 R15, RZ, RZ, R39 ;  /* 0x000000ffff0f7224 */ /* 0x000fc600078e0027 */
[----:B--2---:R-:W-:Y:S02]  /*f5f0*/  STSM.16.M88.4 [R0], R4 ;  /* 0x0000000400007844 */ /* 0x004fe40000000200 */
[----:B------:R-:W-:Y:S06]  /*f600*/  BAR.SYNC.DEFER_BLOCKING 0x0 ;  /* 0x0000000000007b1d */ /* 0x000fec0000010000 */
[----:B------:R-:W2:Y:S02]  /*f610*/  LDS.128 R4, [R252] ;  /* 0x00000000fc047984 */ /* 0x000ea40000000c00 */
[----:B------:R-:W-:Y:S06]  /*f620*/  BAR.SYNC.DEFER_BLOCKING 0x0 ;  /* 0x0000000000007b1d */ /* 0x000fec0000010000 */
[----:B---3--:R3:W-:Y:S02]  /*f630*/  STSM.16.M88.4 [R0], R12 ;  /* 0x0000000c00007844 */ /* 0x0087e40000000200 */
[----:B------:R-:W-:Y:S06]  /*f640*/  BAR.SYNC.DEFER_BLOCKING 0x0 ;  /* 0x0000000000007b1d */ /* 0x000fec0000010000 */
[----:B---3--:R-:W3:Y:S04]  /*f650*/  LDL.LU R12, [R1+0x40] ;  /* 0x00004000010c7983 */ /* 0x008ee80000300800 */
[----:B------:R-:W3:Y:S04]  /*f660*/  LDL.LU R13, [R1+0x48] ;  /* 0x00004800010d7983 */ /* 0x000ee80000300800 */
[----:B------:R-:W4:Y:S04]  /*f670*/  LDL.LU R20, [R1+0x44] ;  /* 0x0000440001147983 */ /* 0x000f280000300800 */
[----:B------:R-:W4:Y:S04]  /*f680*/  LDL.LU R21, [R1+0x4c] ;  /* 0x00004c0001157983 */ /* 0x000f280000300800 */
[----:B------:R-:W2:Y:S01]  /*f690*/  LDS.128 R24, [R252] ;  /* 0x00000000fc187984 */ /* 0x000ea20000000c00 */
[----:B------:R-:W-:-:S02]  /*f6a0*/  IMAD.MOV.U32 R14, RZ, RZ, R40 ;  /* 0x000000ffff0e7224 */ /* 0x000fc400078e0028 */
[----:B------:R-:W-:Y:S01]  /*f6b0*/  IMAD.MOV.U32 R15, RZ, RZ, R42 ;  /* 0x000000ffff0f7224 */ /* 0x000fe200078e002a */
[----:B------:R-:W-:Y:S06]  /*f6c0*/  BAR.SYNC.DEFER_BLOCKING 0x0 ;  /* 0x0000000000007b1d */ /* 0x000fec0000010000 */
[----:B---3--:R-:W-:Y:S02]  /*f6d0*/  STSM.16.M88.4 [R0], R12 ;  /* 0x0000000c00007844 */ /* 0x008fe40000000200 */
[----:B------:R-:W-:Y:S06]  /*f6e0*/  BAR.SYNC.DEFER_BLOCKING 0x0 ;  /* 0x0000000000007b1d */ /* 0x000fec0000010000 */
[----:B------:R-:W3:Y:S02]  /*f6f0*/  LDS.128 R12, [R252] ;  /* 0x00000000fc0c7984 */ /* 0x000ee40000000c00 */
[----:B------:R-:W-:Y:S06]  /*f700*/  BAR.SYNC.DEFER_BLOCKING 0x0 ;  /* 0x0000000000007b1d */ /* 0x000fec0000010000 */
[----:B----4-:R4:W-:Y:S02]  /*f710*/  STSM.16.M88.4 [R0], R20 ;  /* 0x0000001400007844 */ /* 0x0109e40000000200 */
[----:B------:R-:W-:Y:S06]  /*f720*/  BAR.SYNC.DEFER_BLOCKING 0x0 ;  /* 0x0000000000007b1d */ /* 0x000fec0000010000 */
[----:B----4-:R-:W4:Y:S04]  /*f730*/  LDL.LU R20, [R1+0x50] ;  /* 0x0000500001147983 */ /* 0x010f280000300800 */
[----:B------:R-:W4:Y:S04]  /*f740*/  LDL.LU R21, [R1+0x58] ;  /* 0x0000580001157983 */ /* 0x000f280000300800 */
[----:B------:R-:W2:Y:S04]  /*f750*/  LDL.LU R28, [R1+0x54] ;  /* 0x00005400011c7983 */ /* 0x000ea80000300800 */
[----:B------:R-:W2:Y:S04]  /*f760*/  LDL.LU R29, [R1+0x5c] ;  /* 0x00005c00011d7983 */ /* 0x000ea80000300800 */
[----:B------:R-:W3:Y:S01]  /*f770*/  LDS.128 R32, [R252] ;  /* 0x00000000fc207984 */ /* 0x000ee20000000c00 */
[----:B------:R-:W-:-:S02]  /*f780*/  IMAD.MOV.U32 R22, RZ, RZ, R44 ;  /* 0x000000ffff167224 */ /* 0x000fc400078e002c */
[----:B------:R-:W-:Y:S01]  /*f790*/  IMAD.MOV.U32 R23, RZ, RZ, R46 ;  /* 0x000000ffff177224 */ /* 0x000fe200078e002e */
[----:B------:R-:W-:Y:S01]  /*f7a0*/  BAR.SYNC.DEFER_BLOCKING 0x0 ;  /* 0x0000000000007b1d */ /* 0x000fe20000010000 */
[----:B------:R-:W-:Y:S02]  /*f7b0*/  IMAD.MOV.U32 R30, RZ, RZ, R45 ;  /* 0x000000ffff1e7224 */ /* 0x000fe400078e002d */
[----:B------:R-:W-:-:S03]  /*f7c0*/  IMAD.MOV.U32 R31, RZ, RZ, R47 ;  /* 0x000000ffff1f7224 */ /* 0x000fc600078e002f */
[----:B----4-:R-:W-:Y:S02]  /*f7d0*/  STSM.16.M88.4 [R0], R20 ;  /* 0x0000001400007844 */ /* 0x010fe40000000200 */
[----:B------:R-:W-:Y:S06]  /*f7e0*/  BAR.SYNC.DEFER_BLOCKING 0x0 ;  /* 0x0000000000007b1d */ /* 0x000fec0000010000 */
[----:B------:R-:W4:Y:S02]  /*f7f0*/  LDS.128 R20, [R252] ;  /* 0x00000000fc147984 */ /* 0x000f240000000c00 */
[----:B------:R-:W-:Y:S06]  /*f800*/  BAR.SYNC.DEFER_BLOCKING 0x0 ;  /* 0x0000000000007b1d */ /* 0x000fec0000010000 */
[----:B--2---:R2:W-:Y:S02]  /*f810*/  STSM.16.M88.4 [R0], R28 ;  /* 0x0000001c00007844 */ /* 0x0045e40000000200 */
        /* <DEDUP_REMOVED lines=24> */
[----:B------:R-:W-:Y:S01]  /*f9a0*/  BAR.SYNC.DEFER_BLOCKING 0x0 ;  /* 0x0000000000007b1d */ /* 0x000fe20000010000 */
[----:B------:R-:W-:Y:S02]  /*f9b0*/  IMAD.MOV.U32 R46, RZ, RZ, R53 ;  /* 0x000000ffff2e7224 */ /* 0x000fe400078e0035 */
[----:B------:R-:W-:-:S03]  /*f9c0*/  IMAD.MOV.U32 R47, RZ, RZ, R55 ;  /* 0x000000ffff2f7224 */ /* 0x000fc600078e0037 */
[----:B---3--:R-:W-:Y:S02]  /*f9d0*/  STSM.16.M88.4 [R0], R36 ;  /* 0x0000002400007844 */ /* 0x008fe40000000200 */
[----:B------:R-:W-:Y:S06]  /*f9e0*/  BAR.SYNC.DEFER_BLOCKING 0x0 ;  /* 0x0000000000007b1d */ /* 0x000fec0000010000 */
[----:B------:R-:W3:Y:S02]  /*f9f0*/  LDS.128 R36, [R252] ;  /* 0x00000000fc247984 */ /* 0x000ee40000000c00 */
[----:B------:R-:W-:Y:S06]  /*fa00*/  BAR.SYNC.DEFER_BLOCKING 0x0 ;  /* 0x0000000000007b1d */ /* 0x000fec0000010000 */
[----:B----4-:R4:W-:Y:S04]  /*fa10*/  STSM.16.M88.4 [R0], R44 ;  /* 0x0000002c00007844 */ /* 0x0109e80000000200 */
[----:B----4-:R-:W4:Y:S04]  /*fa20*/  LDL.LU R44, [R1+0x80] ;  /* 0x00008000012c7983 */ /* 0x010f280000300800 */
[----:B------:R-:W4:Y:S04]  /*fa30*/  LDL.LU R45, [R1+0x88] ;  /* 0x00008800012d7983 */ /* 0x000f280000300800 */
[----:B------:R-:W2:Y:S04]  /*fa40*/  LDL.LU R52, [R1+0x84] ;  /* 0x0000840001347983 */ /* 0x000ea80000300800 */
[----:B------:R-:W2:Y:S01]  /*fa50*/  LDL.LU R53, [R1+0x8c] ;  /* 0x00008c0001357983 */ /* 0x000ea20000300800 */
[----:B------:R-:W-:-:S02]  /*fa60*/  IMAD.MOV.U32 R46, RZ, RZ, R56 ;  /* 0x000000ffff2e7224 */ /* 0x000fc400078e0038 */
[----:B------:R-:W-:Y:S01]  /*fa70*/  IMAD.MOV.U32 R47, RZ, RZ, R58 ;  /* 0x000000ffff2f7224 */ /* 0x000fe200078e003a */
[----:B------:R-:W-:Y:S01]  /*fa80*/  BAR.SYNC.DEFER_BLOCKING 0x0 ;  /* 0x0000000000007b1d */ /* 0x000fe20000010000 */
[----:B------:R-:W-:Y:S02]  /*fa90*/  IMAD.MOV.U32 R54, RZ, RZ, R57 ;  /* 0x000000ffff367224 */ /* 0x000fe400078e0039 */
[----:B------:R-:W-:-:S03]  /*faa0*/  IMAD.MOV.U32 R55, RZ, RZ, R59 ;  /* 0x000000ffff377224 */ /* 0x000fc600078e003b */
[----:B------:R-:W3:Y:S02]  /*fab0*/  LDS.128 R56, [R252] ;  /* 0x00000000fc387984 */ /* 0x000ee40000000c00 */
[----:B------:R-:W-:Y:S06]  /*fac0*/  BAR.SYNC.DEFER_BLOCKING 0x0 ;  /* 0x0000000000007b1d */ /* 0x000fec0000010000 */
[----:B----4-:R-:W-:Y:S02]  /*fad0*/  STSM.16.M88.4 [R0], R44 ;  /* 0x0000002c00007844 */ /* 0x010fe40000000200 */
[----:B------:R-:W-:Y:S06]  /*fae0*/  BAR.SYNC.DEFER_BLOCKING 0x0 ;  /* 0x0000000000007b1d */ /* 0x000fec0000010000 */
[----:B------:R-:W4:Y:S02]  /*faf0*/  LDS.128 R44, [R252] ;  /* 0x00000000fc2c7984 */ /* 0x000f240000000c00 */
[----:B------:R-:W-:Y:S06]  /*fb00*/  BAR.SYNC.DEFER_BLOCKING 0x0 ;  /* 0x0000000000007b1d */ /* 0x000fec0000010000 */
[----:B--2---:R2:W-:Y:S04]  /*fb10*/  STSM.16.M88.4 [R0], R52 ;  /* 0x0000003400007844 */ /* 0x0045e80000000200 */
[----:B--2---:R-:W2:Y:S04]  /*fb20*/  LDL.LU R52, [R1+0x90] ;  /* 0x0000900001347983 */ /* 0x004ea80000300800 */
[----:B------:R-:W2:Y:S04]  /*fb30*/  LDL.LU R53, [R1+0x98] ;  /* 0x0000980001357983 */ /* 0x000ea80000300800 */
[----:B------:R-:W3:Y:S04]  /*fb40*/  LDL.LU R152, [R1+0x94] ;  /* 0x0000940001987983 */ /* 0x000ee80000300800 */
[----:B------:R-:W3:Y:S01]  /*fb50*/  LDL.LU R153, [R1+0x9c] ;  /* 0x00009c0001997983 */ /* 0x000ee20000300800 */
[----:B------:R-:W-:Y:S01]  /*fb60*/  BAR.SYNC.DEFER_BLOCKING 0x0 ;  /* 0x0000000000007b1d */ /* 0x000fe20000010000 */
[----:B------:R-:W-:-:S02]  /*fb70*/  IMAD.MOV.U32 R54, RZ, RZ, R60 ;  /* 0x000000ffff367224 */ /* 0x000fc400078e003c */
[----:B------:R-:W-:-:S03]  /*fb80*/  IMAD.MOV.U32 R55, RZ, RZ, R62 ;  /* 0x000000ffff377224 */ /* 0x000fc600078e003e */
[----:B------:R-:W4:Y:S02]  /*fb90*/  LDS.128 R60, [R252] ;  /* 0x00000000fc3c7984 */ /* 0x000f240000000c00 */
[----:B------:R-:W-:Y:S06]  /*fba0*/  BAR.SYNC.DEFER_BLOCKING 0x0 ;  /* 0x0000000000007b1d */ /* 0x000fec0000010000 */
[----:B--2---:R-:W-:Y:S02]  /*fbb0*/  STSM.16.M88.4 [R0], R52 ;  /* 0x0000003400007844 */ /* 0x004fe40000000200 */
[----:B------:R-:W-:Y:S06]  /*fbc0*/  BAR.SYNC.DEFER_BLOCKING 0x0 ;  /* 0x0000000000007b1d */ /* 0x000fec0000010000 */
[----:B------:R-:W2:Y:S02]  /*fbd0*/  LDS.128 R52, [R252] ;  /* 0x00000000fc347984 */ /* 0x000ea40000000c00 */
[----:B------:R-:W-:Y:S06]  /*fbe0*/  BAR.SYNC.DEFER_BLOCKING 0x0 ;  /* 0x0000000000007b1d */ /* 0x000fec0000010000 */
[----:B---3--:R3:W-:Y:S04]  /*fbf0*/  STSM.16.M88.4 [R0], R152 ;  /* 0x0000009800007844 */ /* 0x0087e80000000200 */
[----:B---3--:R-:W3:Y:S04]  /*fc00*/  LDL.LU R152, [R1+0xa0] ;  /* 0x0000a00001987983 */ /* 0x008ee80000300800 */
[----:B------:R-:W3:Y:S04]  /*fc10*/  LDL.LU R153, [R1+0xa8] ;  /* 0x0000a80001997983 */ /* 0x000ee80000300800 */
[----:B------:R-:W4:Y:S04]  /*fc20*/  LDL.LU R156, [R1+0xa4] ;  /* 0x0000a400019c7983 */ /* 0x000f280000300800 */
[----:B------:R-:W4:Y:S01]  /*fc30*/  LDL.LU R157, [R1+0xac] ;  /* 0x0000ac00019d7983 */ /* 0x000f220000300800 */
[----:B------:R-:W-:Y:S01]  /*fc40*/  BAR.SYNC.DEFER_BLOCKING 0x0 ;  /* 0x0000000000007b1d */ /* 0x000fe20000010000 */
[----:B------:R-:W-:-:S02]  /*fc50*/  IMAD.MOV.U32 R154, RZ, RZ, R64 ;  /* 0x000000ffff9a7224 */ /* 0x000fc400078e0040 */
[----:B------:R-:W-:-:S03]  /*fc60*/  IMAD.MOV.U32 R155, RZ, RZ, R66 ;  /* 0x000000ffff9b7224 */ /* 0x000fc600078e0042 */
[----:B------:R-:W2:Y:S02]  /*fc70*/  LDS.128 R64, [R252] ;  /* 0x00000000fc407984 */ /* 0x000ea40000000c00 */
[----:B------:R-:W-:Y:S06]  /*fc80*/  BAR.SYNC.DEFER_BLOCKING 0x0 ;  /* 0x0000000000007b1d */ /* 0x000fec0000010000 */
        /* <DEDUP_REMOVED lines=9> */
[----:B------:R-:W-:Y:S01]  /*fd20*/  BAR.SYNC.DEFER_BLOCKING 0x0 ;  /* 0x0000000000007b1d */ /* 0x000fe20000010000 */
[----:B------:R-:W-:-:S02]  /*fd30*/  IMAD.MOV.U32 R158, RZ, RZ, R68 ;  /* 0x000000ffff9e7224 */ /* 0x000fc400078e0044 */
        /* <DEDUP_REMOVED lines=273> */
[----:B---3--:R3:W-:Y:S02]  /*10e50*/  STSM.16.M88.4 [R0], R236 ;  /* 0x000000ec00007844 */ /* 0x0087e40000000200 */
[----:B------:R-:W-:Y:S06]  /*10e60*/  BAR.SYNC.DEFER_BLOCKING 0x0 ;  /* 0x0000000000007b1d */ /* 0x000fec0000010000 */
[----:B---3--:R-:W3:Y:S04]  /*10e70*/  LDL.LU R236, [R1+0x1f0] ;  /* 0x0001f00001ec7983 */ /* 0x008ee80000300800 */
[----:B------:R-:W4:Y:S04]  /*10e80*/  LDL.LU R250, [R1] ;  /* 0x0000000001fa7983 */ /* 0x000f280000300800 */
[----:B------:R-:W3:Y:S04]  /*10e90*/  LDL.LU R237, [R1+0x1f8] ;  /* 0x0001f80001ed7983 */ /* 0x000ee80000300800 */
[----:B------:R-:W2:Y:S01]  /*10ea0*/  LDS.128 R240, [R252] ;  /* 0x00000000fcf07984 */ /* 0x000ea20000000c00 */
[----:B------:R-:W-:-:S02]  /*10eb0*/  IMAD.MOV.U32 R238, RZ, RZ, R148 ;  /* 0x000000ffffee7224 */ /* 0x000fc400078e0094 */
[----:B------:R-:W-:Y:S01]  /*10ec0*/  IMAD.MOV.U32 R239, RZ, RZ, R150 ;  /* 0x000000ffffef7224 */ /* 0x000fe200078e0096 */
[----:B------:R-:W-:Y:S06]  /*10ed0*/  BAR.SYNC.DEFER_BLOCKING 0x0 ;  /* 0x0000000000007b1d */ /* 0x000fec0000010000 */
[----:B---3--:R3:W-:Y:S04]  /*10ee0*/  STSM.16.M88.4 [R0], R236 ;  /* 0x000000ec00007844 */ /* 0x0087e80000000200 */
[----:B---3--:R-:W3:Y:S04]  /*10ef0*/  LDL.LU R236, [R1+0x1f4] ;  /* 0x0001f40001ec7983 */ /* 0x008ee80000300800 */
[----:B------:R-:W3:Y:S01]  /*10f00*/  LDL.LU R237, [R1+0x1fc] ;  /* 0x0001fc0001ed7983 */ /* 0x000ee20000300800 */
[----:B------:R-:W-:-:S02]  /*10f10*/  IMAD.MOV.U32 R238, RZ, RZ, R149 ;  /* 0x000000ffffee7224 */ /* 0x000fc400078e0095 */
[----:B------:R-:W-:Y:S01]  /*10f20*/  IMAD.MOV.U32 R239, RZ, RZ, R151 ;  /* 0x000000ffffef7224 */ /* 0x000fe200078e0097 */
[----:B------:R-:W-:Y:S06]  /*10f30*/  BAR.SYNC.DEFER_BLOCKING 0x0 ;  /* 0x0000000000007b1d */ /* 0x000fec0000010000 */
[----:B------:R-:W2:Y:S04]  /*10f40*/  LDL.LU R251, [R1+0x8] ;  /* 0x0000080001fb7983 */ /* 0x000ea80000300800 */
[----:B------:R-:W1:Y:S01]  /*10f50*/  LDS.128 R148, [R252] ;  /* 0x00000000fc947984 */ /* 0x000e620000000c00 */
[----:B------:R-:W-:Y:S06]  /*10f60*/  BAR.SYNC.DEFER_BLOCKING 0x0 ;  /* 0x0000000000007b1d */ /* 0x000fec0000010000 */
[----:B---3--:R3:W-:Y:S04]  /*10f70*/  STSM.16.M88.4 [R0], R236 ;  /* 0x000000ec00007844 */ /* 0x0087e80000000200 */
[----:B---3--:R-:W3:Y:S01]  /*10f80*/  LDL.LU R0, [R1+0x200] ;  /* 0x0002000001007983 */ /* 0x008ee20000300800 */
[----:B------:R-:W-:Y:S01]  /*10f90*/  IMAD R11, R9, UR5, RZ ;  /* 0x00000005090b7c24 */ /* 0x000fe2000f8e02ff */
[----:B------:R-:W-:Y:S01]  /*10fa0*/  BAR.SYNC.DEFER_BLOCKING 0x0 ;  /* 0x0000000000007b1d */ /* 0x000fe20000010000 */
[----:B------:R-:W-:-:S02]  /*10fb0*/  LEA R2, P6, R3, UR6, 0x2 ;  /* 0x0000000603027c11 */ /* 0x000fc4000f8c10ff */
[----:B------:R-:W-:Y:S02]  /*10fc0*/  VIADD R8, R11, UR5 ;  /* 0x000000050b087c36 */ /* 0x000fe40008000000 */
[----:B------:R-:W-:Y:S01]  /*10fd0*/  LEA.HI.X.SX32 R3, R3, UR7, 0x2, P6 ;  /* 0x0000000703037c11 */ /* 0x000fe2000b0f16ff */
[----:B------:R-:W-:Y:S01]  /*10fe0*/  ULDC UR6, c[0x0][0x248] ;  /* 0x0000920000067ab9 */ /* 0x000fe20000000800 */
[CC--:B------:R-:W-:Y:S01]  /*10ff0*/  LEA R10, P6, R11.reuse, R2.reuse, 0x2 ;  /* 0x000000020b0a7211 */ /* 0x0c0fe200078c10ff */
[----:B------:R-:W2:Y:S01]  /*11000*/  LDL.LU R238, [R1+0x4] ;  /* 0x0000040001ee7983 */ /* 0x000ea20000300800 */
[----:B------:R-:W-:Y:S02]  /*11010*/  ULDC UR7, c[0x0][0x22c] ;  /* 0x00008b0000077ab9 */ /* 0x000fe40000000800 */
[----:B------:R-:W-:Y:S01]  /*11020*/  LEA.HI.X.SX32 R11, R11, R3, 0x2, P6 ;  /* 0x000000030b0b7211 */ /* 0x000fe200030f16ff */
[----:B------:R-:W2:Y:S01]  /*11030*/  LDL.LU R239, [R1+0xc] ;  /* 0x00000c0001ef7983 */ /* 0x000ea20000300800 */
[----:B------:R-:W-:-:S04]  /*11040*/  LEA R236, P6, R8, R2, 0x2 ;  /* 0x0000000208ec7211 */ /* 0x000fc800078c10ff */
[C---:B------:R-:W-:Y:S01]  /*11050*/  LEA.HI.X.SX32 R237, R8.reuse, R3, 0x2, P6 ;  /* 0x0000000308ed7211 */ /* 0x040fe200030f16ff */
[----:B---3--:R-:W-:Y:S04]  /*11060*/  @P5 STG.E desc[UR16][R10.64], R0 ;  /* 0x000000000a005986 */ /* 0x008fe8000c101910 */
[----:B----4-:R3:W-:Y:S04]  /*11070*/  @P4 STG.E desc[UR16][R236.64], R250 ;  /* 0x000000faec004986 */ /* 0x0107e8000c101910 */
[----:B---3--:R-:W3:Y:S04]  /*11080*/  LDL.LU R250, [R1+0x38c] ;  /* 0x00038c0001fa7983 */ /* 0x008ee80000300800 */
[----:B------:R-:W4:Y:S01]  /*11090*/  LDL.LU R237, [R1+0x204] ;  /* 0x0002040001ed7983 */ /* 0x000f220000300800 */
[----:B------:R-:W-:-:S02]  /*110a0*/  VIADD R0, R8, UR5 ;  /* 0x0000000508007c36 */ /* 0x000fc40008000000 */
[----:B------:R-:W-:-:S03]  /*110b0*/  VIADD R11, R9, 0x5 ;  /* 0x00000005090b7836 */ /* 0x000fc60000000000 */
[C---:B------:R-:W-:Y:S02]  /*110c0*/  LEA R10, P6, R0.reuse, R2, 0x2 ;  /* 0x00000002000a7211 */ /* 0x040fe400078c10ff */
[----:B------:R-:W-:Y:S01]  /*110d0*/  ISETP.LT.AND P5, PT, R11, UR4, !P0 ;  /* 0x000000040b007c0c */ /* 0x000fe2000c7a1270 */
[----:B------:R-:W-:Y:S01]  /*110e0*/  VIADD R8, R9, 0x6 ;  /* 0x0000000609087836 */ /* 0x000fe20000000000 */
[C---:B------:R-:W-:Y:S01]  /*110f0*/  LEA.HI.X.SX32 R11, R0.reuse, R3, 0x2, P6 ;  /* 0x00000003000b7211 */ /* 0x040fe200030f16ff */
[----:B------:R-:W-:Y:S01]  /*11100*/  VIADD R0, R0, UR5 ;  /* 0x0000000500007c36 */ /* 0x000fe20008000000 */
[----:B------:R-:W-:-:S03]  /*11110*/  ULDC UR4, c[0x0][0x22c] ;  /* 0x00008b0000047ab9 */ /* 0x000fc60000000800 */
[----:B----4-:R4:W-:Y:S01]  /*11120*/  @P3 STG.E desc[UR16][R10.64], R237 ;  /* 0x000000ed0a003986 */ /* 0x0109e2000c101910 */
[----:B------:R-:W-:-:S04]  /*11130*/  LEA R236, P3, R0, R2, 0x2 ;  /* 0x0000000200ec7211 */ /* 0x000fc800078610ff */
[----:B----4-:R-:W-:-:S05]  /*11140*/  LEA.HI.X.SX32 R237, R0, R3, 0x2, P3 ;  /* 0x0000000300ed7211 */ /* 0x010fca00018f16ff */
[----:B--2---:R2:W-:Y:S04]  /*11150*/  @P2 STG.E desc[UR16][R236.64], R238 ;  /* 0x000000eeec002986 */ /* 0x0045e8000c101910 */
[----:B--2---:R-:W2:Y:S01]  /*11160*/  LDL.LU R237, [R1+0x208] ;  /* 0x0002080001ed7983 */ /* 0x004ea20000300800 */
[C---:B------:R-:W-:Y:S01]  /*11170*/  VIADD R10, R9.reuse, 0x7 ;  /* 0x00000007090a7836 */ /* 0x040fe20000000000 */
[----:B------:R-:W-:Y:S01]  /*11180*/  ISETP.LT.AND P4, PT, R8, UR4, !P0 ;  /* 0x0000000408007c0c */ /* 0x000fe2000c781270 */
[----:B------:R-:W-:Y:S01]  /*11190*/  VIADD R8, R0, UR5 ;  /* 0x0000000500087c36 */ /* 0x000fe20008000000 */
[----:B------:R-:W-:Y:S01]  /*111a0*/  ULDC UR4, c[0x0][0x22c] ;  /* 0x00008b0000047ab9 */ /* 0x000fe20000000800 */
[----:B------:R-:W-:Y:S01]  /*111b0*/  VIADD R0, R9, 0x8 ;  /* 0x0000000809007836 */ /* 0x000fe20000000000 */
[----:B------:R-:W-:Y:S01]  /*111c0*/  ISETP.LT.AND P3, PT, R10, UR4, !P0 ;  /* 0x000000040a007c0c */ /* 0x000fe2000c761270 */
[----:B------:R-:W-:Y:S01]  /*111d0*/  ULDC UR4, c[0x0][0x22c] ;  /* 0x00008b0000047ab9 */ /* 0x000fe20000000800 */
[----:B------:R-:W-:-:S02]  /*111e0*/  LEA R10, P6, R8, R2, 0x2 ;  /* 0x00000002080a7211 */ /* 0x000fc400078c10ff */
[----:B------:R-:W-:Y:S01]  /*111f0*/  ISETP.LT.AND P2, PT, R0, UR4, !P0 ;  /* 0x0000000400007c0c */ /* 0x000fe2000c741270 */
[C---:B------:R-:W-:Y:S01]  /*11200*/  VIADD R0, R8.reuse, UR5 ;  /* 0x0000000508007c36 */ /* 0x040fe20008000000 */
[-C--:B------:R-:W-:Y:S01]  /*11210*/  LEA.HI.X.SX32 R11, R8, R3.reuse, 0x2, P6 ;  /* 0x00000003080b7211 */ /* 0x080fe200030f16ff */
[----:B------:R-:W-:Y:S02]  /*11220*/  ULDC UR4, c[0x0][0x22c] ;  /* 0x00008b0000047ab9 */ /* 0x000fe40000000800 */
[C---:B------:R-:W-:Y:S01]  /*11230*/  VIADD R238, R0.reuse, UR5 ;  /* 0x0000000500ee7c36 */ /* 0x040fe20008000000 */
[-C--:B------:R-:W-:Y:S01]  /*11240*/  LEA R236, P6, R0, R2.reuse, 0x2 ;  /* 0x0000000200ec7211 */ /* 0x080fe200078c10ff */
[C---:B------:R-:W-:Y:S01]  /*11250*/  VIADD R8, R9.reuse, 0x9 ;  /* 0x0000000909087836 */ /* 0x040fe20000000000 */
[----:B--2---:R2:W-:Y:S04]  /*11260*/  @P1 STG.E desc[UR16][R10.64], R237 ;  /* 0x000000ed0a001986 */ /* 0x0045e8000c101910 */
[----:B------:R-:W-:Y:S01]  /*11270*/  ISETP.LT.AND P1, PT, R8, UR4, !P0 ;  /* 0x0000000408007c0c */ /* 0x000fe2000c721270 */
[----:B------:R-:W-:Y:S01]  /*11280*/  ULDC UR4, c[0x0][0x22c] ;  /* 0x00008b0000047ab9 */ /* 0x000fe20000000800 */
[----:B------:R-:W-:Y:S01]  /*11290*/  VIADD R8, R238, UR5 ;  /* 0x00000005ee087c36 */ /* 0x000fe20008000000 */
[----:B--2---:R-:W-:Y:S01]  /*112a0*/  LEA.HI.X.SX32 R237, R0, R3, 0x2, P6 ;  /* 0x0000000300ed7211 */ /* 0x004fe200030f16ff */
[----:B------:R-:W-:Y:S01]  /*112b0*/  VIADD R0, R9, 0xa ;  /* 0x0000000a09007836 */ /* 0x000fe20000000000 */
[----:B------:R-:W-:-:S03]  /*112c0*/  LEA R10, P6, R238, R2, 0x2 ;  /* 0x00000002ee0a7211 */ /* 0x000fc600078c10ff */
[----:B------:R2:W-:Y:S01]  /*112d0*/  @P5 STG.E desc[UR16][R236.64], R251 ;  /* 0x000000fbec005986 */ /* 0x0005e2000c101910 */
[----:B------:R-:W-:Y:S02]  /*112e0*/  LEA.HI.X.SX32 R11, R238, R3, 0x2, P6 ;  /* 0x00000003ee0b7211 */ /* 0x000fe400030f16ff */
[----:B------:R-:W-:Y:S01]  /*112f0*/  ISETP.LT.AND P5, PT, R0, UR4, !P0 ;  /* 0x0000000400007c0c */ /* 0x000fe2000c7a1270 */
[----:B------:R-:W4:Y:S01]  /*11300*/  LDL.LU R238, [R1+0x10] ;  /* 0x0000100001ee7983 */ /* 0x000f220000300800 */
[----:B------:R-:W-:-:S03]  /*11310*/  ULDC UR4, c[0x0][0x22c] ;  /* 0x00008b0000047ab9 */ /* 0x000fc60000000800 */
[----:B--2---:R-:W2:Y:S04]  /*11320*/  LDL.LU R251, [R1+0x388] ;  /* 0x0003880001fb7983 */ /* 0x004ea80000300800 */
[----:B------:R-:W3:Y:S01]  /*11330*/  LDL.LU R0, [R1+0x20c] ;  /* 0x00020c0001007983 */ /* 0x000ee20000300800 */
[----:B------:R-:W-:-:S04]  /*11340*/  LEA R236, P6, R8, R2, 0x2 ;  /* 0x0000000208ec7211 */ /* 0x000fc800078c10ff */
[C---:B------:R-:W-:Y:S01]  /*11350*/  LEA.HI.X.SX32 R237, R8.reuse, R3, 0x2, P6 ;  /* 0x0000000308ed7211 */ /* 0x040fe200030f16ff */
[----:B---3--:R3:W-:Y:S02]  /*11360*/  @P4 STG.E desc[UR16][R10.64], R0 ;  /* 0x000000000a004986 */ /* 0x0087e4000c101910 */
[----:B---3--:R-:W-:Y:S02]  /*11370*/  VIADD R0, R8, UR5 ;  /* 0x0000000508007c36 */ /* 0x008fe40008000000 */
[----:B------:R-:W-:-:S03]  /*11380*/  VIADD R11, R9, 0xb ;  /* 0x0000000b090b7836 */ /* 0x000fc60000000000 */
[C---:B------:R-:W-:Y:S02]  /*11390*/  LEA R10, P6, R0.reuse, R2, 0x2 ;  /* 0x00000002000a7211 */ /* 0x040fe400078c10ff */
[----:B------:R-:W-:Y:S01]  /*113a0*/  ISETP.LT.AND P4, PT, R11, UR4, !P0 ;  /* 0x000000040b007c0c */ /* 0x000fe2000c781270 */
[----:B------:R-:W-:Y:S01]  /*113b0*/  VIADD R8, R9, 0xc ;  /* 0x0000000c09087836 */ /* 0x000fe20000000000 */
[C---:B------:R-:W-:Y:S01]  /*113c0*/  LEA.HI.X.SX32 R11, R0.reuse, R3, 0x2, P6 ;  /* 0x00000003000b7211 */ /* 0x040fe200030f16ff */
[----:B------:R-:W-:Y:S01]  /*113d0*/  VIADD R0, R0, UR5 ;  /* 0x0000000500007c36 */ /* 0x000fe20008000000 */
[----:B------:R3:W-:Y:S01]  /*113e0*/  @P3 STG.E desc[UR16][R236.64], R239 ;  /* 0x000000efec003986 */ /* 0x0007e2000c101910 */
[----:B------:R-:W-:-:S03]  /*113f0*/  ULDC UR4, c[0x0][0x22c] ;  /* 0x00008b0000047ab9 */ /* 0x000fc60000000800 */
[----:B----4-:R4:W-:Y:S01]  /*11400*/  @P2 STG.E desc[UR16][R10.64], R238 ;  /* 0x000000ee0a002986 */ /* 0x0109e2000c101910 */
[----:B------:R-:W-:Y:S01]  /*11410*/  ISETP.LT.AND P3, PT, R8, UR4, !P0 ;  /* 0x0000000408007c0c */ /* 0x000fe2000c761270 */
[----:B------:R-:W-:Y:S01]  /*11420*/  ULDC UR4, c[0x0][0x22c] ;  /* 0x00008b0000047ab9 */ /* 0x000fe20000000800 */
[C---:B---3--:R-:W-:Y:S01]  /*11430*/  LEA R236, P2, R0.reuse, R2, 0x2 ;  /* 0x0000000200ec7211 */ /* 0x048fe200078410ff */
[----:B------:R-:W3:Y:S01]  /*11440*/  LDL.LU R239, [R1+0x1c] ;  /* 0x00001c0001ef7983 */ /* 0x000ee20000300800 */
[----:B----4-:R-:W-:Y:S02]  /*11450*/  VIADD R238, R9, 0xd ;  /* 0x0000000d09ee7836 */ /* 0x010fe40000000000 */
[----:B------:R-:W-:-:S03]  /*11460*/  LEA.HI.X.SX32 R237, R0, R3, 0x2, P2 ;  /* 0x0000000300ed7211 */ /* 0x000fc600010f16ff */
[----:B------:R-:W-:Y:S02]  /*11470*/  ISETP.LT.AND P2, PT, R238, UR4, !P0 ;  /* 0x00000004ee007c0c */ /* 0x000fe4000c741270 */
[----:B------:R4:W-:Y:S01]  /*11480*/  @P1 STG.E desc[UR16][R236.64], R248 ;  /* 0x000000f8ec001986 */ /* 0x0009e2000c101910 */
[----:B------:R-:W-:Y:S01]  /*11490*/  VIADD R8, R0, UR5 ;  /* 0x0000000500087c36 */ /* 0x000fe20008000000 */
[----:B------:R-:W-:Y:S02]  /*114a0*/  ULDC UR4, c[0x0][0x22c] ;  /* 0x00008b0000047ab9 */ /* 0x000fe40000000800 */
[----:B------:R-:W2:Y:S04]  /*114b0*/  LDL.LU R238, [R1+0x14] ;  /* 0x0000140001ee7983 */ /* 0x000ea80000300800 */
[----:B----4-:R-:W4:Y:S01]  /*114c0*/  LDL.LU R248, [R1+0x18] ;  /* 0x0000180001f87983 */ /* 0x010f220000300800 */
[----:B------:R-:W-:Y:S01]  /*114d0*/  VIADD R0, R9, 0xe ;  /* 0x0000000e09007836 */ /* 0x000fe20000000000 */
[C---:B------:R-:W-:Y:S01]  /*114e0*/  LEA R10, P6, R8.reuse, R2, 0x2 ;  /* 0x00000002080a7211 */ /* 0x040fe200078c10ff */
[----:B------:R-:W-:-:S03]  /*114f0*/  VIADD R237, R8, UR5 ;  /* 0x0000000508ed7c36 */ /* 0x000fc60008000000 */
[----:B------:R-:W-:Y:S01]  /*11500*/  LEA.HI.X.SX32 R11, R8, R3, 0x2, P6 ;  /* 0x00000003080b7211 */ /* 0x000fe200030f16ff */
[----:B------:R-:W-:Y:S01]  /*11510*/  VIADD R8, R9, 0xf ;  /* 0x0000000f09087836 */ /* 0x000fe20000000000 */
[----:B------:R-:W-:Y:S01]  /*11520*/  ISETP.LT.AND P1, PT, R0, UR4, !P0 ;  /* 0x0000000400007c0c */ /* 0x000fe2000c721270 */
[C---:B------:R-:W-:Y:S01]  /*11530*/  VIADD R0, R237.reuse, UR5 ;  /* 0x00000005ed007c36 */ /* 0x040fe20008000000 */
[----:B------:R-:W-:Y:S01]  /*11540*/  LEA R236, P6, R237, R2, 0x2 ;  /* 0x00000002edec7211 */ /* 0x000fe200078c10ff */
[----:B------:R-:W-:-:S03]  /*11550*/  ULDC UR4, c[0x0][0x22c] ;  /* 0x00008b0000047ab9 */ /* 0x000fc60000000800 */
[----:B------:R-:W-:Y:S01]  /*11560*/  LEA.HI.X.SX32 R237, R237, R3, 0x2, P6 ;  /* 0x00000003eded7211 */ /* 0x000fe200030f16ff */
[----:B--2---:R2:W-:Y:S01]  /*11570*/  @P5 STG.E desc[UR16][R10.64], R238 ;  /* 0x000000ee0a005986 */ /* 0x0045e2000c101910 */
[----:B------:R-:W-:Y:S01]  /*11580*/  ISETP.LT.AND P5, PT, R8, UR4, !P0 ;  /* 0x0000000408007c0c */ /* 0x000fe2000c7a1270 */
[C---:B------:R-:W-:Y:S01]  /*11590*/  VIADD R8, R0.reuse, UR5 ;  /* 0x0000000500087c36 */ /* 0x040fe20008000000 */
[----:B------:R-:W-:Y:S01]  /*115a0*/  ULDC UR4, c[0x0][0x22c] ;  /* 0x00008b0000047ab9 */ /* 0x000fe20000000800 */
[----:B------:R1:W-:Y:S01]  /*115b0*/  @P4 STG.E desc[UR16][R236.64], R249 ;  /* 0x000000f9ec004986 */ /* 0x0003e2000c101910 */
[----:B--2---:R-:W-:Y:S01]  /*115c0*/  VIADD R238, R9, 0x10 ;  /* 0x0000001009ee7836 */ /* 0x004fe20000000000 */
[----:B------:R-:W-:-:S04]  /*115d0*/  LEA R10, P6, R0, R2, 0x2 ;  /* 0x00000002000a7211 */ /* 0x000fc800078c10ff */
[-C--:B------:R-:W-:Y:S02]  /*115e0*/  LEA.HI.X.SX32 R11, R0, R3.reuse, 0x2, P6 ;  /* 0x00000003000b7211 */ /* 0x080fe400030f16ff */
[----:B------:R-:W-:Y:S01]  /*115f0*/  ISETP.LT.AND P4, PT, R238, UR4, !P0 ;  /* 0x00000004ee007c0c */ /* 0x000fe2000c781270 */
[C---:B------:R-:W-:Y:S01]  /*11600*/  VIADD R238, R8.reuse, UR5 ;  /* 0x0000000508ee7c36 */ /* 0x040fe20008000000 */
[CC--:B-1----:R-:W-:Y:S01]  /*11610*/  LEA R236, P6, R8.reuse, R2.reuse, 0x2 ;  /* 0x0000000208ec7211 */ /* 0x0c2fe200078c10ff */
[C---:B------:R-:W-:Y:S01]  /*11620*/  VIADD R0, R9.reuse, 0x11 ;  /* 0x0000001109007836 */ /* 0x040fe20000000000 */
[----:B----4-:R1:W-:Y:S01]  /*11630*/  @P3 STG.E desc[UR16][R10.64], R248 ;  /* 0x000000f80a003986 */ /* 0x0103e2000c101910 */
[----:B------:R-:W-:Y:S01]  /*11640*/  ULDC UR4, c[0x0][0x22c] ;  /* 0x00008b0000047ab9 */ /* 0x000fe20000000800 */
[----:B------:R-:W-:Y:S02]  /*11650*/  LEA.HI.X.SX32 R237, R8, R3, 0x2, P6 ;  /* 0x0000000308ed7211 */ /* 0x000fe400030f16ff */
[----:B------:R-:W-:Y:S01]  /*11660*/  ISETP.LT.AND P3, PT, R0, UR4, !P0 ;  /* 0x0000000400007c0c */ /* 0x000fe2000c761270 */
[----:B------:R-:W-:Y:S01]  /*11670*/  VIADD R0, R9, 0x12 ;  /* 0x0000001209007836 */ /* 0x000fe20000000000 */
[----:B------:R-:W-:Y:S01]  /*11680*/  ULDC UR4, c[0x0][0x22c] ;  /* 0x00008b0000047ab9 */ /* 0x000fe20000000800 */
[----:B-1----:R-:W-:-:S04]  /*11690*/  LEA R10, P6, R238, R2, 0x2 ;  /* 0x00000002ee0a7211 */ /* 0x002fc800078c10ff */
[CC--:B------:R-:W-:Y:S01]  /*116a0*/  LEA.HI.X.SX32 R11, R238.reuse, R3.reuse, 0x2, P6 ;  /* 0x00000003ee0b7211 */ /* 0x0c0fe200030f16ff */
[----:B------:R-:W-:Y:S01]  /*116b0*/  VIADD R238, R238, UR5 ;  /* 0x00000005eeee7c36 */ /* 0x000fe20008000000 */
[----:B------:R-:W-:Y:S01]  /*116c0*/  @P2 STG.E desc[UR16][R236.64], R250 ;  /* 0x000000faec002986 */ /* 0x000fe2000c101910 */
[----:B------:R-:W-:Y:S01]  /*116d0*/  ISETP.LT.AND P2, PT, R0, UR4, !P0 ;  /* 0x0000000400007c0c */ /* 0x000fe2000c741270 */
[----:B------:R-:W-:Y:S01]  /*116e0*/  VIADD R0, R9, 0x13 ;  /* 0x0000001309007836 */ /* 0x000fe20000000000 */
[----:B------:R-:W-:Y:S01]  /*116f0*/  ULDC UR4, c[0x0][0x22c] ;  /* 0x00008b0000047ab9 */ /* 0x000fe20000000800 */
[----:B---3--:R1:W-:Y:S01]  /*11700*/  @P1 STG.E desc[UR16][R10.64], R239 ;  /* 0x000000ef0a001986 */ /* 0x0083e2000c101910 */
[C---:B------:R-:W-:Y:S01]  /*11710*/  LEA R248, P1, R238.reuse, R2, 0x2 ;  /* 0x00000002eef87211 */ /* 0x040fe200078210ff */
[C---:B------:R-:W-:Y:S01]  /*11720*/  VIADD R8, R238.reuse, UR5 ;  /* 0x00000005ee087c36 */ /* 0x040fe20008000000 */
[----:B------:R-:W-:Y:S02]  /*11730*/  ULDC UR5, c[0x0][0x22c] ;  /* 0x00008b0000057ab9 */ /* 0x000fe40000000800 */
[----:B------:R-:W-:-:S02]  /*11740*/  LEA.HI.X.SX32 R249, R238, R3, 0x2, P1 ;  /* 0x00000003eef97211 */ /* 0x000fc400008f16ff */
[----:B------:R-:W-:Y:S01]  /*11750*/  ISETP.LT.AND P1, PT, R0, UR4, !P0 ;  /* 0x0000000400007c0c */ /* 0x000fe2000c721270 */
[C---:B------:R-:W-:Y:S01]  /*11760*/  VIADD R0, R9.reuse, 0x14 ;  /* 0x0000001409007836 */ /* 0x040fe20000000000 */
[----:B------:R-:W-:Y:S01]  /*11770*/  LEA R238, P6, R8, R2, 0x2 ;  /* 0x0000000208ee7211 */ /* 0x000fe200078c10ff */
[----:B------:R-:W-:Y:S01]  /*11780*/  ULDC UR4, c[0x0][0x22c] ;  /* 0x00008b0000047ab9 */ /* 0x000fe20000000800 */
[----:B------:R-:W-:Y:S02]  /*11790*/  @P5 STG.E desc[UR16][R248.64], R251 ;  /* 0x000000fbf8005986 */ /* 0x000fe4000c101910 */
[----:B------:R-:W-:Y:S01]  /*117a0*/  ISETP.LT.AND P5, PT, R0, UR4, !P0 ;  /* 0x0000000400007c0c */ /* 0x000fe2000c7a1270 */
[----:B------:R-:W-:Y:S01]  /*117b0*/  ULDC UR4, c[0x0][0x248] ;  /* 0x0000920000047ab9 */ /* 0x000fe20000000800 */
[C---:B-1----:R-:W-:Y:S01]  /*117c0*/  LEA.HI.X.SX32 R239, R8.reuse, R3, 0x2, P6 ;  /* 0x0000000308ef7211 */ /* 0x042fe200030f16ff */
[----:B------:R-:W-:Y:S01]  /*117d0*/  VIADD R8, R8, UR4 ;  /* 0x0000000408087c36 */ /* 0x000fe20008000000 */
[----:B------:R-:W-:Y:S01]  /*117e0*/  ULDC UR4, c[0x0][0x248] ;  /* 0x0000920000047ab9 */ /* 0x000fe20000000800 */
[----:B------:R-:W-:-:S02]  /*117f0*/  VIADD R0, R9, 0x15 ;  /* 0x0000001509007836 */ /* 0x000fc40000000000 */
[C---:B------:R-:W-:Y:S01]  /*11800*/  VIADD R11, R8.reuse, UR4 ;  /* 0x00000004080b7c36 */ /* 0x040fe20008000000 */
[CC--:B------:R-:W-:Y:S01]  /*11810*/  LEA R236, P6, R8.reuse, R2.reuse, 0x2 ;  /* 0x0000000208ec7211 */ /* 0x0c0fe200078c10ff */
[----:B------:R-:W-:Y:S01]  /*11820*/  ULDC UR4, c[0x0][0x248] ;  /* 0x0000920000047ab9 */ /* 0x000fe20000000800 */
[----:B------:R1:W-:Y:S02]  /*11830*/  @P4 STG.E desc[UR16][R238.64], R244 ;  /* 0x000000f4ee004986 */ /* 0x0003e4000c101910 */
[-C--:B------:R-:W-:Y:S01]  /*11840*/  LEA.HI.X.SX32 R237, R8, R3.reuse, 0x2, P6 ;  /* 0x0000000308ed7211 */ /* 0x080fe200030f16ff */
[C---:B------:R-:W-:Y:S01]  /*11850*/  VIADD R8, R11.reuse, UR4 ;  /* 0x000000040b087c36 */ /* 0x040fe20008000000 */
[-C--:B------:R-:W-:Y:S01]  /*11860*/  LEA R10, P6, R11, R2.reuse, 0x2 ;  /* 0x000000020b0a7211 */ /* 0x080fe200078c10ff */
[----:B------:R-:W-:Y:S01]  /*11870*/  ULDC UR4, c[0x0][0x248] ;  /* 0x0000920000047ab9 */ /* 0x000fe20000000800 */
[----:B------:R-:W-:Y:S01]  /*11880*/  ISETP.LT.AND P4, PT, R0, UR5, !P0 ;  /* 0x0000000500007c0c */ /* 0x000fe2000c781270 */
[----:B------:R-:W-:Y:S01]  /*11890*/  VIADD R0, R9, 0x16 ;  /* 0x0000001609007836 */ /* 0x000fe20000000000 */
[----:B------:R-:W-:Y:S01]  /*118a0*/  LEA.HI.X.SX32 R11, R11, R3, 0x2, P6 ;  /* 0x000000030b0b7211 */ /* 0x000fe200030f16ff */
[----:B------:R-:W-:Y:S01]  /*118b0*/  ULDC UR5, c[0x0][0x22c] ;  /* 0x00008b0000057ab9 */ /* 0x000fe20000000800 */
[----:B------:R2:W-:Y:S01]  /*118c0*/  @P3 STG.E desc[UR16][R236.64], R16 ;  /* 0x00000010ec003986 */ /* 0x0005e2000c101910 */
[----:B-1----:R-:W-:-:S02]  /*118d0*/  LEA R238, P6, R8, R2, 0x2 ;  /* 0x0000000208ee7211 */ /* 0x002fc400078c10ff */
[----:B------:R-:W-:Y:S01]  /*118e0*/  ISETP.LT.AND P3, PT, R0, UR5, !P0 ;  /* 0x0000000500007c0c */ /* 0x000fe2000c761270 */
[C---:B------:R-:W-:Y:S01]  /*118f0*/  VIADD R0, R9.reuse, 0x17 ;  /* 0x0000001709007836 */ /* 0x040fe20000000000 */
[CC--:B------:R-:W-:Y:S01]  /*11900*/  LEA.HI.X.SX32 R239, R8.reuse, R3.reuse, 0x2, P6 ;  /* 0x0000000308ef7211 */ /* 0x0c0fe200030f16ff */
[----:B------:R-:W-:Y:S01]  /*11910*/  VIADD R8, R8, UR4 ;  /* 0x0000000408087c36 */ /* 0x000fe20008000000 */
[----:B------:R-:W-:Y:S01]  /*11920*/  ULDC UR5, c[0x0][0x22c] ;  /* 0x00008b0000057ab9 */ /* 0x000fe20000000800 */
[----:B------:R1:W-:Y:S01]  /*11930*/  @P2 STG.E desc[UR16][R10.64], R245 ;  /* 0x000000f50a002986 */ /* 0x0003e2000c101910 */
[----:B------:R-:W-:Y:S01]  /*11940*/  ISETP.LT.AND P2, PT, R0, UR5, !P0 ;  /* 0x0000000500007c0c */ /* 0x000fe2000c741270 */
[----:B------:R-:W-:Y:S01]  /*11950*/  ULDC UR4, c[0x0][0x248] ;  /* 0x0000920000047ab9 */ /* 0x000fe20000000800 */
[----:B------:R-:W-:Y:S01]  /*11960*/  VIADD R0, R9, 0x18 ;  /* 0x0000001809007836 */ /* 0x000fe20000000000 */
[----:B------:R3:W-:Y:S01]  /*11970*/  @P1 STG.E desc[UR16][R238.64], R17 ;  /* 0x00000011ee001986 */ /* 0x0007e2000c101910 */
[C---:B--2---:R-:W-:Y:S01]  /*11980*/  LEA R236, P1, R8.reuse, R2, 0x2 ;  /* 0x0000000208ec7211 */ /* 0x044fe200078210ff */
[C---:B------:R-:W-:Y:S01]  /*11990*/  VIADD R16, R8.reuse, UR4 ;  /* 0x0000000408107c36 */ /* 0x040fe20008000000 */
[----:B------:R-:W-:Y:S01]  /*119a0*/  ULDC UR4, c[0x0][0x22c] ;  /* 0x00008b0000047ab9 */ /* 0x000fe20000000800 */
[----:B------:R-:W-:Y:S01]  /*119b0*/  ULDC UR5, c[0x0][0x22c] ;  /* 0x00008b0000057ab9 */ /* 0x000fe20000000800 */
        /* <DEDUP_REMOVED lines=16> */
[-C--:B------:R-:W-:Y:S02]  /*11ac0*/  LEA.HI.X.SX32 R11, R16, R3.reuse, 0x2, P6 ;  /* 0x00000003100b7211 */ /* 0x080fe400030f16ff */
[----:B------:R-:W-:Y:S02]  /*11ad0*/  LEA R16, P6, R8, R2, 0x2 ;  /* 0x0000000208107211 */ /* 0x000fe400078c10ff */
[----:B------:R-:W-:Y:S01]  /*11ae0*/  ISETP.LT.AND P4, PT, R0, UR5, !P0 ;  /* 0x0000000500007c0c */ /* 0x000fe2000c781270 */
[----:B------:R-:W-:Y:S01]  /*11af0*/  VIADD R0, R9, 0x1b ;  /* 0x0000001b09007836 */ /* 0x000fe20000000000 */
[C---:B---3--:R-:W-:Y:S01]  /*11b00*/  LEA.HI.X.SX32 R17, R8.reuse, R3, 0x2, P6 ;  /* 0x0000000308117211 */ /* 0x048fe200030f16ff */
[----:B------:R-:W-:Y:S01]  /*11b10*/  ULDC UR5, c[0x0][0x22c] ;  /* 0x00008b0000057ab9 */ /* 0x000fe20000000800 */
[----:B-1----:R-:W-:Y:S01]  /*11b20*/  VIADD R18, R8, UR4 ;  /* 0x0000000408127c36 */ /* 0x002fe20008000000 */
[----:B------:R1:W-:Y:S01]  /*11b30*/  @P3 STG.E desc[UR16][R10.64], R247 ;  /* 0x000000f70a003986 */ /* 0x0003e2000c101910 */
[----:B------:R-:W-:Y:S01]  /*11b40*/  ISETP.LT.AND P3, PT, R0, UR5, !P0 ;  /* 0x0000000500007c0c */ /* 0x000fe2000c761270 */
[----:B------:R-:W-:-:S02]  /*11b50*/  ULDC UR4, c[0x0][0x248] ;  /* 0x0000920000047ab9 */ /* 0x000fc40000000800 */
[CC--:B------:R-:W-:Y:S01]  /*11b60*/  LEA R236, P6, R18.reuse, R2.reuse, 0x2 ;  /* 0x0000000212ec7211 */ /* 0x0c0fe200078c10ff */
[C---:B------:R-:W-:Y:S01]  /*11b70*/  VIADD R0, R9.reuse, 0x1c ;  /* 0x0000001c09007836 */ /* 0x040fe20000000000 */
[----:B------:R-:W-:Y:S02]  /*11b80*/  ULDC UR5, c[0x0][0x22c] ;  /* 0x00008b0000057ab9 */ /* 0x000fe40000000800 */
[CC--:B------:R-:W-:Y:S01]  /*11b90*/  LEA.HI.X.SX32 R237, R18.reuse, R3.reuse, 0x2, P6 ;  /* 0x0000000312ed7211 */ /* 0x0c0fe200030f16ff */
[----:B------:R-:W-:Y:S01]  /*11ba0*/  VIADD R18, R18, UR4 ;  /* 0x0000000412127c36 */ /* 0x000fe20008000000 */
[----:B------:R2:W-:Y:S01]  /*11bb0*/  @P2 STG.E desc[UR16][R16.64], R19 ;  /* 0x0000001310002986 */ /* 0x0005e2000c101910 */
[----:B------:R-:W-:Y:S01]  /*11bc0*/  ISETP.LT.AND P2, PT, R0, UR5, !P0 ;  /* 0x0000000500007c0c */ /* 0x000fe2000c741270 */
[----:B------:R-:W-:Y:S01]  /*11bd0*/  ULDC UR4, c[0x0][0x248] ;  /* 0x0000920000047ab9 */ /* 0x000fe20000000800 */
[----:B------:R-:W-:Y:S01]  /*11be0*/  VIADD R0, R9, 0x1d ;  /* 0x0000001d09007836 */ /* 0x000fe20000000000 */
[----:B------:R3:W-:Y:S01]  /*11bf0*/  @P1 STG.E desc[UR16][R236.64], R4 ;  /* 0x00000004ec001986 */ /* 0x0007e2000c101910 */
[C---:B-1----:R-:W-:Y:S01]  /*11c00*/  LEA R10, P1, R18.reuse, R2, 0x2 ;  /* 0x00000002120a7211 */ /* 0x042fe200078210ff */
[C---:B------:R-:W-:Y:S01]  /*11c10*/  VIADD R8, R18.reuse, UR4 ;  /* 0x0000000412087c36 */ /* 0x040fe20008000000 */
[----:B------:R-:W-:Y:S01]  /*11c20*/  ULDC UR4, c[0x0][0x22c] ;  /* 0x00008b0000047ab9 */ /* 0x000fe20000000800 */
[----:B------:R-:W-:Y:S01]  /*11c30*/  ULDC UR5, c[0x0][0x22c] ;  /* 0x00008b0000057ab9 */ /* 0x000fe20000000800 */
[----:B------:R-:W-:-:S02]  /*11c40*/  LEA.HI.X.SX32 R11, R18, R3, 0x2, P1 ;  /* 0x00000003120b7211 */ /* 0x000fc400008f16ff */
[----:B------:R-:W-:Y:S01]  /*11c50*/  ISETP.LT.AND P1, PT, R0, UR4, !P0 ;  /* 0x0000000400007c0c */ /* 0x000fe2000c721270 */
[C---:B------:R-:W-:Y:S01]  /*11c60*/  VIADD R0, R9.reuse, 0x1e ;  /* 0x0000001e09007836 */ /* 0x040fe20000000000 */
[----:B--2---:R-:W-:Y:S01]  /*11c70*/  LEA R16, P6, R8, R2, 0x2 ;  /* 0x0000000208107211 */ /* 0x004fe200078c10ff */
[----:B------:R-:W-:Y:S01]  /*11c80*/  ULDC UR4, c[0x0][0x22c] ;  /* 0x00008b0000047ab9 */ /* 0x000fe20000000800 */
[----:B------:R1:W-:Y:S02]  /*11c90*/  @P5 STG.E desc[UR16][R10.64], R24 ;  /* 0x000000180a005986 */ /* 0x0003e4000c101910 */
[----:B------:R-:W-:Y:S01]  /*11ca0*/  ISETP.LT.AND P5, PT, R0, UR4, !P0 ;  /* 0x0000000400007c0c */ /* 0x000fe2000c7a1270 */
[----:B------:R-:W-:Y:S01]  /*11cb0*/  ULDC UR4, c[0x0][0x248] ;  /* 0x0000920000047ab9 */ /* 0x000fe20000000800 */
[C---:B------:R-:W-:Y:S01]  /*11cc0*/  LEA.HI.X.SX32 R17, R8.reuse, R3, 0x2, P6 ;  /* 0x0000000308117211 */ /* 0x040fe200030f16ff */
[----:B------:R-:W-:Y:S01]  /*11cd0*/  VIADD R8, R8, UR4 ;  /* 0x0000000408087c36 */ /* 0x000fe20008000000 */
[----:B------:R-:W-:Y:S01]  /*11ce0*/  ULDC UR4, c[0x0][0x248] ;  /* 0x0000920000047ab9 */ /* 0x000fe20000000800 */
[----:B------:R-:W-:-:S02]  /*11cf0*/  VIADD R0, R9, 0x1f ;  /* 0x0000001f09007836 */ /* 0x000fc40000000000 */
[C---:B---3--:R-:W-:Y:S01]  /*11d00*/  VIADD R4, R8.reuse, UR4 ;  /* 0x0000000408047c36 */ /* 0x048fe20008000000 */
[CC--:B------:R-:W-:Y:S01]  /*11d10*/  LEA R18, P6, R8.reuse, R2.reuse, 0x2 ;  /* 0x0000000208127211 */ /* 0x0c0fe200078c10ff */
[----:B------:R-:W-:Y:S01]  /*11d20*/  ULDC UR4, c[0x0][0x248] ;  /* 0x0000920000047ab9 */ /* 0x000fe20000000800 */
[----:B------:R2:W-:Y:S02]  /*11d30*/  @P4 STG.E desc[UR16][R16.64], R5 ;  /* 0x0000000510004986 */ /* 0x0005e4000c101910 */
[-C--:B------:R-:W-:Y:S01]  /*11d40*/  LEA.HI.X.SX32 R19, R8, R3.reuse, 0x2, P6 ;  /* 0x0000000308137211 */ /* 0x080fe200030f16ff */
[C---:B------:R-:W-:Y:S01]  /*11d50*/  VIADD R8, R4.reuse, UR4 ;  /* 0x0000000404087c36 */ /* 0x040fe20008000000 */
[-C--:B-1----:R-:W-:Y:S01]  /*11d60*/  LEA R10, P6, R4, R2.reuse, 0x2 ;  /* 0x00000002040a7211 */ /* 0x082fe200078c10ff */
[----:B------:R-:W-:Y:S01]  /*11d70*/  ULDC UR4, c[0x0][0x248] ;  /* 0x0000920000047ab9 */ /* 0x000fe20000000800 */
[----:B------:R-:W-:Y:S01]  /*11d80*/  ISETP.LT.AND P4, PT, R0, UR5, !P0 ;  /* 0x0000000500007c0c */ /* 0x000fe2000c781270 */
[C---:B------:R-:W-:Y:S01]  /*11d90*/  VIADD R0, R9.reuse, 0x20 ;  /* 0x0000002009007836 */ /* 0x040fe20000000000 */
[-C--:B------:R-:W-:Y:S01]  /*11da0*/  LEA.HI.X.SX32 R11, R4, R3.reuse, 0x2, P6 ;  /* 0x00000003040b7211 */ /* 0x080fe200030f16ff */
[----:B------:R-:W-:Y:S01]  /*11db0*/  ULDC UR5, c[0x0][0x22c] ;  /* 0x00008b0000057ab9 */ /* 0x000fe20000000800 */
[-C--:B------:R-:W-:Y:S01]  /*11dc0*/  LEA R4, P6, R8, R2.reuse, 0x2 ;  /* 0x0000000208047211 */ /* 0x080fe200078c10ff */
[----:B------:R1:W-:Y:S01]  /*11dd0*/  @P3 STG.E desc[UR16][R18.64], R25 ;  /* 0x0000001912003986 */ /* 0x0003e2000c101910 */
[----:B------:R-:W-:Y:S01]  /*11de0*/  ISETP.LT.AND P3, PT, R0, UR5, !P0 ;  /* 0x0000000500007c0c */ /* 0x000fe2000c761270 */
[C---:B------:R-:W-:Y:S01]  /*11df0*/  VIADD R0, R9.reuse, 0x21 ;  /* 0x0000002109007836 */ /* 0x040fe20000000000 */
[CC--:B--2---:R-:W-:Y:S01]  /*11e00*/  LEA.HI.X.SX32 R5, R8.reuse, R3.reuse, 0x2, P6 ;  /* 0x0000000308057211 */ /* 0x0c4fe200030f16ff */
[----:B------:R-:W-:Y:S01]  /*11e10*/  VIADD R8, R8, UR4 ;  /* 0x0000000408087c36 */ /* 0x000fe20008000000 */
[----:B------:R-:W-:Y:S01]  /*11e20*/  ULDC UR5, c[0x0][0x22c] ;  /* 0x00008b0000057ab9 */ /* 0x000fe20000000800 */
[----:B------:R2:W-:Y:S01]  /*11e30*/  @P2 STG.E desc[UR16][R10.64], R6 ;  /* 0x000000060a002986 */ /* 0x0005e2000c101910 */
[----:B------:R-:W-:Y:S01]  /*11e40*/  ISETP.LT.AND P2, PT, R0, UR5, !P0 ;  /* 0x0000000500007c0c */ /* 0x000fe2000c741270 */
[----:B------:R-:W-:Y:S01]  /*11e50*/  ULDC UR4, c[0x0][0x248] ;  /* 0x0000920000047ab9 */ /* 0x000fe20000000800 */
[----:B------:R-:W-:Y:S01]  /*11e60*/  VIADD R0, R9, 0x22 ;  /* 0x0000002209007836 */ /* 0x000fe20000000000 */
[----:B------:R3:W-:Y:S01]  /*11e70*/  @P1 STG.E desc[UR16][R4.64], R26 ;  /* 0x0000001a04001986 */ /* 0x0007e2000c101910 */
[C---:B------:R-:W-:Y:S01]  /*11e80*/  LEA R16, P1, R8.reuse, R2, 0x2 ;  /* 0x0000000208107211 */ /* 0x040fe200078210ff */
[C---:B-1----:R-:W-:Y:S01]  /*11e90*/  VIADD R18, R8.reuse, UR4 ;  /* 0x0000000408127c36 */ /* 0x042fe20008000000 */
        /* <DEDUP_REMOVED lines=14> */
[C---:B------:R-:W-:Y:S01]  /*11f80*/  VIADD R8, R18.reuse, UR4 ;  /* 0x0000000412087c36 */ /* 0x040fe20008000000 */
[-C--:B---3--:R-:W-:Y:S01]  /*11f90*/  LEA R4, P6, R18, R2.reuse, 0x2 ;  /* 0x0000000212047211 */ /* 0x088fe200078c10ff */
[----:B------:R-:W-:Y:S01]  /*11fa0*/  ULDC UR4, c[0x0][0x248] ;  /* 0x0000920000047ab9 */ /* 0x000fe20000000800 */
[----:B------:R2:W-:Y:S01]  /*11fb0*/  @P4 STG.E desc[UR16][R10.64], R27 ;  /* 0x0000001b0a004986 */ /* 0x0005e2000c101910 */
[----:B-1----:R-:W-:Y:S01]  /*11fc0*/  VIADD R16, R8, UR4 ;  /* 0x0000000408107c36 */ /* 0x002fe20008000000 */
[-C--:B------:R-:W-:Y:S01]  /*11fd0*/  LEA.HI.X.SX32 R5, R18, R3.reuse, 0x2, P6 ;  /* 0x0000000312057211 */ /* 0x080fe200030f16ff */
[----:B------:R-:W-:Y:S01]  /*11fe0*/  ULDC UR4, c[0x0][0x248] ;  /* 0x0000920000047ab9 */ /* 0x000fe20000000800 */
[-C--:B------:R-:W-:Y:S02]  /*11ff0*/  LEA R6, P6, R8, R2.reuse, 0x2 ;  /* 0x0000000208067211 */ /* 0x080fe400078c10ff */
[----:B------:R-:W-:Y:S01]  /*12000*/  ISETP.LT.AND P4, PT, R0, UR5, !P0 ;  /* 0x0000000500007c0c */ /* 0x000fe2000c781270 */
[----:B------:R-:W-:Y:S01]  /*12010*/  VIADD R0, R9, 0x25 ;  /* 0x0000002509007836 */ /* 0x000fe20000000000 */
[----:B------:R-:W-:Y:S01]  /*12020*/  LEA.HI.X.SX32 R7, R8, R3, 0x2, P6 ;  /* 0x0000000308077211 */ /* 0x000fe200030f16ff */
[----:B------:R-:W-:Y:S01]  /*12030*/  ULDC UR5, c[0x0][0x22c] ;  /* 0x00008b0000057ab9 */ /* 0x000fe20000000800 */
[----:B------:R1:W-:Y:S01]  /*12040*/  @P3 STG.E desc[UR16][R4.64], R12 ;  /* 0x0000000c04003986 */ /* 0x0003e2000c101910 */
[----:B--2---:R-:W-:-:S02]  /*12050*/  LEA R10, P6, R16, R2, 0x2 ;  /* 0x00000002100a7211 */ /* 0x004fc400078c10ff */
        /* <DEDUP_REMOVED lines=17> */
[-C--:B--2---:R-:W-:Y:S01]  /*12170*/  LEA R6, P6, R8, R2.reuse, 0x2 ;  /* 0x0000000208067211 */ /* 0x084fe200078c10ff */
[----:B------:R-:W-:Y:S01]  /*12180*/  ULDC UR4, c[0x0][0x22c] ;  /* 0x00008b0000047ab9 */ /* 0x000fe20000000800 */
[----:B------:R1:W-:Y:S02]  /*12190*/  @P5 STG.E desc[UR16][R4.64], R33 ;  /* 0x0000002104005986 */ /* 0x0003e4000c101910 */
[----:B------:R-:W-:Y:S01]  /*121a0*/  ISETP.LT.AND P5, PT, R0, UR4, !P0 ;  /* 0x0000000400007c0c */ /* 0x000fe2000c7a1270 */
[----:B------:R-:W-:Y:S01]  /*121b0*/  ULDC UR4, c[0x0][0x248] ;  /* 0x0000920000047ab9 */ /* 0x000fe20000000800 */
[CC--:B------:R-:W-:Y:S01]  /*121c0*/  LEA.HI.X.SX32 R7, R8.reuse, R3.reuse, 0x2, P6 ;  /* 0x0000000308077211 */ /* 0x0c0fe200030f16ff */
[----:B------:R-:W-:Y:S01]  /*121d0*/  VIADD R8, R8, UR4 ;  /* 0x0000000408087c36 */ /* 0x000fe20008000000 */
[----:B------:R-:W-:Y:S01]  /*121e0*/  ULDC UR4, c[0x0][0x248] ;  /* 0x0000920000047ab9 */ /* 0x000fe20000000800 */
[C---:B------:R-:W-:Y:S01]  /*121f0*/  VIADD R0, R9.reuse, 0x29 ;  /* 0x0000002909007836 */ /* 0x040fe20000000000 */
[----:B------:R-:W2:Y:S01]  /*12200*/  LDS.128 R16, [R252] ;  /* 0x00000000fc107984 */ /* 0x000ea20000000c00 */
[C---:B------:R-:W-:Y:S01]  /*12210*/  VIADD R12, R8.reuse, UR4 ;  /* 0x00000004080c7c36 */ /* 0x040fe20008000000 */
[CC--:B---3--:R-:W-:Y:S01]  /*12220*/  LEA R10, P6, R8.reuse, R2.reuse, 0x2 ;  /* 0x00000002080a7211 */ /* 0x0c8fe200078c10ff */
[----:B------:R-:W-:Y:S01]  /*12230*/  ULDC UR4, c[0x0][0x248] ;  /* 0x0000920000047ab9 */ /* 0x000fe20000000800 */
[----:B------:R3:W-:Y:S02]  /*12240*/  @P4 STG.E desc[UR16][R6.64], R14 ;  /* 0x0000000e06004986 */ /* 0x0007e4000c101910 */
[-C--:B------:R-:W-:Y:S01]  /*12250*/  LEA.HI.X.SX32 R11, R8, R3.reuse, 0x2, P6 ;  /* 0x00000003080b7211 */ /* 0x080fe200030f16ff */
[C---:B------:R-:W-:Y:S01]  /*12260*/  VIADD R8, R12.reuse, UR4 ;  /* 0x000000040c087c36 */ /* 0x040fe20008000000 */
[-C--:B-1----:R-:W-:Y:S01]  /*12270*/  LEA R4, P6, R12, R2.reuse, 0x2 ;  /* 0x000000020c047211 */ /* 0x082fe200078c10ff */
[----:B------:R-:W-:Y:S01]  /*12280*/  ULDC UR4, c[0x0][0x248] ;  /* 0x0000920000047ab9 */ /* 0x000fe20000000800 */
[----:B------:R-:W-:Y:S01]  /*12290*/  ISETP.LT.AND P4, PT, R0, UR5, !P0 ;  /* 0x0000000500007c0c */ /* 0x000fe2000c781270 */
[----:B------:R-:W-:Y:S01]  /*122a0*/  VIADD R0, R9, 0x2a ;  /* 0x0000002a09007836 */ /* 0x000fe20000000000 */
[----:B------:R-:W-:Y:S01]  /*122b0*/  LEA.HI.X.SX32 R5, R12, R3, 0x2, P6 ;  /* 0x000000030c057211 */ /* 0x000fe200030f16ff */
[----:B------:R-:W-:Y:S01]  /*122c0*/  ULDC UR5, c[0x0][0x22c] ;  /* 0x00008b0000057ab9 */ /* 0x000fe20000000800 */
[----:B------:R1:W-:Y:S01]  /*122d0*/  @P3 STG.E desc[UR16][R10.64], R34 ;  /* 0x000000220a003986 */ /* 0x0003e2000c101910 */
[----:B---3--:R-:W-:-:S02]  /*122e0*/  LEA R6, P6, R8, R2, 0x2 ;  /* 0x0000000208067211 */ /* 0x008fc400078c10ff */
        /* <DEDUP_REMOVED lines=17> */
[----:B---3--:R-:W-:Y:S01]  /*12400*/  LEA R4, P6, R12, R2, 0x2 ;  /* 0x000000020c047211 */ /* 0x008fe200078c10ff */
        /* <DEDUP_REMOVED lines=9> */
[CC--:B----4-:R-:W-:Y:S01]  /*124a0*/  LEA R6, P6, R12.reuse, R2.reuse, 0x2 ;  /* 0x000000020c067211 */ /* 0x0d0fe200078c10ff */
        /* <DEDUP_REMOVED lines=1619> */
[----:B------:R-:W-:Y:S01]  /*189e0*/  VIADD R0, R9, 0xf9 ;  /* 0x000000f909007836 */ /* 0x000fe20000000000 */
[----:B------:R-:W-:Y:S01]  /*189f0*/  ULDC UR4, c[0x0][0x248] ;  /* 0x0000920000047ab9 */ /* 0x000fe20000000800 */
[----:B------:R4:W-:Y:S01]  /*18a00*/  @P1 STG.E desc[UR16][R10.64], R234 ;  /* 0x000000ea0a001986 */ /* 0x0009e2000c101910 */
[C---:B-1----:R-:W-:Y:S01]  /*18a10*/  LEA R4, P1, R12.reuse, R2, 0x2 ;  /* 0x000000020c047211 */ /* 0x042fe200078210ff */
[C---:B------:R-:W-:Y:S01]  /*18a20*/  VIADD R8, R12.reuse, UR4 ;  /* 0x000000040c087c36 */ /* 0x040fe20008000000 */
[----:B------:R-:W-:Y:S01]  /*18a30*/  ULDC UR4, c[0x0][0x22c] ;  /* 0x00008b0000047ab9 */ /* 0x000fe20000000800 */
[----:B------:R-:W-:Y:S01]  /*18a40*/  ULDC UR5, c[0x0][0x22c] ;  /* 0x00008b0000057ab9 */ /* 0x000fe20000000800 */
[----:B------:R-:W-:-:S02]  /*18a50*/  LEA.HI.X.SX32 R5, R12, R3, 0x2, P1 ;  /* 0x000000030c057211 */ /* 0x000fc400008f16ff */
[----:B------:R-:W-:Y:S01]  /*18a60*/  ISETP.LT.AND P1, PT, R0, UR4, !P0 ;  /* 0x0000000400007c0c */ /* 0x000fe2000c721270 */
[----:B------:R-:W-:Y:S01]  /*18a70*/  VIADD R0, R9, 0xfa ;  /* 0x000000fa09007836 */ /* 0x000fe20000000000 */
[----:B---3--:R-:W-:Y:S01]  /*18a80*/  LEA R6, P6, R8, R2, 0x2 ;  /* 0x0000000208067211 */ /* 0x008fe200078c10ff */
[----:B------:R-:W-:Y:S01]  /*18a90*/  ULDC UR4, c[0x0][0x22c] ;  /* 0x00008b0000047ab9 */ /* 0x000fe20000000800 */
[----:B------:R1:W-:Y:S02]  /*18aa0*/  @P5 STG.E desc[UR16][R4.64], R242 ;  /* 0x000000f204005986 */ /* 0x0003e4000c101910 */
[----:B------:R-:W-:Y:S01]  /*18ab0*/  ISETP.LT.AND P5, PT, R0, UR4, !P0 ;  /* 0x0000000400007c0c */ /* 0x000fe2000c7a1270 */
[----:B------:R-:W-:Y:S01]  /*18ac0*/  ULDC UR4, c[0x0][0x248] ;  /* 0x0000920000047ab9 */ /* 0x000fe20000000800 */
[C---:B------:R-:W-:Y:S01]  /*18ad0*/  LEA.HI.X.SX32 R7, R8.reuse, R3, 0x2, P6 ;  /* 0x0000000308077211 */ /* 0x040fe200030f16ff */
[----:B------:R-:W-:Y:S01]  /*18ae0*/  VIADD R8, R8, UR4 ;  /* 0x0000000408087c36 */ /* 0x000fe20008000000 */
[----:B------:R-:W-:-:S03]  /*18af0*/  ULDC UR4, c[0x0][0x248] ;  /* 0x0000920000047ab9 */ /* 0x000fc60000000800 */
[C---:B------:R-:W-:Y:S01]  /*18b00*/  VIADD R12, R8.reuse, UR4 ;  /* 0x00000004080c7c36 */ /* 0x040fe20008000000 */
[----:B----4-:R-:W-:Y:S01]  /*18b10*/  LEA R10, P6, R8, R2, 0x2 ;  /* 0x00000002080a7211 */ /* 0x010fe200078c10ff */
[----:B------:R-:W-:-:S03]  /*18b20*/  ULDC UR4, c[0x0][0x248] ;  /* 0x0000920000047ab9 */ /* 0x000fc60000000800 */
[-C--:B------:R-:W-:Y:S01]  /*18b30*/  LEA.HI.X.SX32 R11, R8, R3.reuse, 0x2, P6 ;  /* 0x00000003080b7211 */ /* 0x080fe200030f16ff */
[C---:B------:R-:W-:Y:S01]  /*18b40*/  VIADD R8, R12.reuse, UR4 ;  /* 0x000000040c087c36 */ /* 0x040fe20008000000 */
[CC--:B-1----:R-:W-:Y:S01]  /*18b50*/  LEA R4, P6, R12.reuse, R2.reuse, 0x2 ;  /* 0x000000020c047211 */ /* 0x0c2fe200078c10ff */
[C---:B------:R-:W-:Y:S01]  /*18b60*/  VIADD R0, R9.reuse, 0xfb ;  /* 0x000000fb09007836 */ /* 0x040fe20000000000 */
[----:B------:R1:W-:Y:S01]  /*18b70*/  @P4 STG.E desc[UR16][R6.64], R235 ;  /* 0x000000eb06004986 */ /* 0x0003e2000c101910 */
[----:B------:R-:W-:Y:S01]  /*18b80*/  ULDC UR4, c[0x0][0x248] ;  /* 0x0000920000047ab9 */ /* 0x000fe20000000800 */
[-C--:B------:R-:W-:Y:S02]  /*18b90*/  LEA.HI.X.SX32 R5, R12, R3.reuse, 0x2, P6 ;  /* 0x000000030c057211 */ /* 0x080fe400030f16ff */
[----:B------:R-:W-:Y:S01]  /*18ba0*/  ISETP.LT.AND P4, PT, R0, UR5, !P0 ;  /* 0x0000000500007c0c */ /* 0x000fe2000c781270 */
[C---:B------:R-:W-:Y:S01]  /*18bb0*/  VIADD R0, R9.reuse, 0xfc ;  /* 0x000000fc09007836 */ /* 0x040fe20000000000 */
[----:B------:R-:W-:Y:S01]  /*18bc0*/  ULDC UR5, c[0x0][0x22c] ;  /* 0x00008b0000057ab9 */ /* 0x000fe20000000800 */
[CC--:B-1----:R-:W-:Y:S01]  /*18bd0*/  LEA R6, P6, R8.reuse, R2.reuse, 0x2 ;  /* 0x0000000208067211 */ /* 0x0c2fe200078c10ff */
[----:B------:R1:W-:Y:S03]  /*18be0*/  @P3 STG.E desc[UR16][R10.64], R243 ;  /* 0x000000f30a003986 */ /* 0x0003e6000c101910 */
[C---:B------:R-:W-:Y:S01]  /*18bf0*/  LEA.HI.X.SX32 R7, R8.reuse, R3, 0x2, P6 ;  /* 0x0000000308077211 */ /* 0x040fe200030f16ff */
[----:B------:R-:W-:Y:S01]  /*18c00*/  VIADD R8, R8, UR4 ;  /* 0x0000000408087c36 */ /* 0x000fe20008000000 */
[----:B------:R-:W-:Y:S01]  /*18c10*/  ULDC UR4, c[0x0][0x248] ;  /* 0x0000920000047ab9 */ /* 0x000fe20000000800 */
[----:B------:R-:W-:Y:S01]  /*18c20*/  ISETP.LT.AND P3, PT, R0, UR5, !P0 ;  /* 0x0000000500007c0c */ /* 0x000fe2000c761270 */
[----:B------:R-:W-:Y:S01]  /*18c30*/  VIADD R0, R9, 0xfd ;  /* 0x000000fd09007836 */ /* 0x000fe20000000000 */
[----:B------:R3:W-:Y:S01]  /*18c40*/  @P2 STG.E desc[UR16][R4.64], R148 ;  /* 0x0000009404002986 */ /* 0x0007e2000c101910 */
[----:B------:R-:W-:Y:S01]  /*18c50*/  ULDC UR5, c[0x0][0x22c] ;  /* 0x00008b0000057ab9 */ /* 0x000fe20000000800 */
[----:B-1----:R-:W-:Y:S01]  /*18c60*/  VIADD R11, R8, UR4 ;  /* 0x00000004080b7c36 */ /* 0x002fe20008000000 */
[----:B------:R-:W-:Y:S01]  /*18c70*/  ULDC UR4, c[0x0][0x248] ;  /* 0x0000920000047ab9 */ /* 0x000fe20000000800 */
[----:B--2---:R1:W-:Y:S01]  /*18c80*/  @P1 STG.E desc[UR16][R6.64], R16 ;  /* 0x0000001006001986 */ /* 0x0043e2000c101910 */
[----:B------:R-:W-:Y:S01]  /*18c90*/  ISETP.LT.AND P2, PT, R0, UR5, !P0 ;  /* 0x0000000500007c0c */ /* 0x000fe2000c741270 */
[----:B------:R-:W-:Y:S01]  /*18ca0*/  VIADD R13, R11, UR4 ;  /* 0x000000040b0d7c36 */ /* 0x000fe20008000000 */
[----:B------:R-:W-:Y:S01]  /*18cb0*/  ULDC UR5, c[0x0][0x248] ;  /* 0x0000920000057ab9 */ /* 0x000fe20000000800 */
[----:B---3--:R-:W-:-:S02]  /*18cc0*/  LEA R4, P1, R8, R2, 0x2 ;  /* 0x0000000208047211 */ /* 0x008fc400078210ff */
[----:B------:R-:W-:Y:S01]  /*18cd0*/  VIADD R14, R13, UR5 ;  /* 0x000000050d0e7c36 */ /* 0x000fe20008000000 */
[-C--:B------:R-:W-:Y:S01]  /*18ce0*/  LEA R10, P6, R11, R2.reuse, 0x2 ;  /* 0x000000020b0a7211 */ /* 0x080fe200078c10ff */
[----:B------:R-:W-:Y:S01]  /*18cf0*/  VIADD R0, R9, 0xfe ;  /* 0x000000fe09007836 */ /* 0x000fe20000000000 */
[-C--:B------:R-:W-:Y:S01]  /*18d00*/  LEA.HI.X.SX32 R5, R8, R3.reuse, 0x2, P1 ;  /* 0x0000000308057211 */ /* 0x080fe200008f16ff */
[----:B------:R-:W-:Y:S01]  /*18d10*/  ULDC UR4, c[0x0][0x248] ;  /* 0x0000920000047ab9 */ /* 0x000fe20000000800 */
[-C--:B-1----:R-:W-:Y:S02]  /*18d20*/  LEA R6, P1, R13, R2.reuse, 0x2 ;  /* 0x000000020d067211 */ /* 0x082fe400078210ff */
[-C--:B------:R-:W-:Y:S01]  /*18d30*/  LEA.HI.X.SX32 R11, R11, R3.reuse, 0x2, P6 ;  /* 0x000000030b0b7211 */ /* 0x080fe200030f16ff */
[C---:B------:R-:W-:Y:S01]  /*18d40*/  VIADD R15, R14.reuse, UR6 ;  /* 0x000000060e0f7c36 */ /* 0x040fe20008000000 */
[----:B------:R-:W-:Y:S02]  /*18d50*/  LEA R12, P6, R14, R2, 0x2 ;  /* 0x000000020e0c7211 */ /* 0x000fe400078c10ff */
[----:B------:R-:W-:-:S02]  /*18d60*/  LEA.HI.X.SX32 R7, R13, R3, 0x2, P1 ;  /* 0x000000030d077211 */ /* 0x000fc400008f16ff */
[----:B------:R-:W-:Y:S01]  /*18d70*/  ISETP.LT.AND P1, PT, R0, UR7, !P0 ;  /* 0x0000000700007c0c */ /* 0x000fe2000c721270 */
[----:B------:R-:W-:Y:S01]  /*18d80*/  VIADD R0, R9, 0xff ;  /* 0x000000ff09007836 */ /* 0x000fe20000000000 */
[-C--:B------:R-:W-:Y:S01]  /*18d90*/  LEA.HI.X.SX32 R13, R14, R3.reuse, 0x2, P6 ;  /* 0x000000030e0d7211 */ /* 0x080fe200030f16ff */
[C---:B------:R-:W-:Y:S01]  /*18da0*/  VIADD R14, R15.reuse, UR4 ;  /* 0x000000040f0e7c36 */ /* 0x040fe20008000000 */
[----:B------:R-:W-:Y:S02]  /*18db0*/  ULDC UR4, c[0x0][0x22c] ;  /* 0x00008b0000047ab9 */ /* 0x000fe40000000800 */
[----:B------:R-:W-:Y:S02]  /*18dc0*/  ISETP.LT.AND P0, PT, R0, UR4, !P0 ;  /* 0x0000000400007c0c */ /* 0x000fe4000c701270 */
[CC--:B------:R-:W-:Y:S01]  /*18dd0*/  LEA R8, P6, R15.reuse, R2.reuse, 0x2 ;  /* 0x000000020f087211 */ /* 0x0c0fe200078c10ff */
[----:B------:R1:W-:Y:S03]  /*18de0*/  @P5 STG.E desc[UR16][R4.64], R149 ;  /* 0x0000009504005986 */ /* 0x0003e6000c101910 */
[----:B------:R-:W-:Y:S01]  /*18df0*/  LEA.HI.X.SX32 R9, R15, R3, 0x2, P6 ;  /* 0x000000030f097211 */ /* 0x000fe200030f16ff */
[----:B------:R1:W-:Y:S01]  /*18e00*/  @P4 STG.E desc[UR16][R10.64], R17 ;  /* 0x000000110a004986 */ /* 0x0003e2000c101910 */
[----:B------:R-:W-:-:S03]  /*18e10*/  LEA R2, P6, R14, R2, 0x2 ;  /* 0x000000020e027211 */ /* 0x000fc600078c10ff */
[----:B------:R1:W-:Y:S04]  /*18e20*/  @P3 STG.E desc[UR16][R6.64], R150 ;  /* 0x0000009606003986 */ /* 0x0003e8000c101910 */
[----:B------:R1:W-:Y:S01]  /*18e30*/  @P2 STG.E desc[UR16][R12.64], R18 ;  /* 0x000000120c002986 */ /* 0x0003e2000c101910 */
[----:B------:R-:W-:-:S03]  /*18e40*/  LEA.HI.X.SX32 R3, R14, R3, 0x2, P6 ;  /* 0x000000030e037211 */ /* 0x000fc600030f16ff */
[----:B------:R1:W-:Y:S01]  /*18e50*/  @P1 STG.E desc[UR16][R8.64], R151 ;  /* 0x0000009708001986 */ /* 0x0003e2000c101910 */
[----:B------:R-:W-:Y:S05]  /*18e60*/  @!P0 EXIT ;  /* 0x000000000000894d */ /* 0x000fea0003800000 */
[----:B------:R-:W-:Y:S01]  /*18e70*/  STG.E desc[UR16][R2.64], R19 ;  /* 0x0000001302007986 */ /* 0x000fe2000c101910 */
[----:B------:R-:W-:Y:S05]  /*18e80*/  EXIT ;  /* 0x000000000000794d */ /* 0x000fea0003800000 */
.L_x_2:
[----:B------:R-:W-:-:S00]  /*18e90*/  BRA `(.L_x_2) ;  /* 0xfffffffc00fc7947 */ /* 0x000fc0000383ffff */
[----:B------:R-:W-:-:S00]  /*18ea0*/  NOP ;  /* 0x0000000000007918 */ /* 0x000fc00000000000 */
        /* <DEDUP_REMOVED lines=13> */
.L_x_3:


//--------------------- .nv.shared.matmul_kernel  --------------------------
	.section	.nv.shared.matmul_kernel,"aw",@nobits
	.sectionflags	@""
	.align	16
	.zero		1024


//--------------------- .nv.shared.reserved.0     --------------------------
	.section	.nv.shared.reserved.0,"aw",@nobits
	.weak		__nv_reservedSMEM_offset_0_alias
	.size		__nv_reservedSMEM_offset_0_alias, 0, 0
	.other		__nv_reservedSMEM_offset_0_alias,@"STO_CUDA_RESERVED_SHARED STV_DEFAULT"
__nv_reservedSMEM_offset_0_alias:
	.zero		0


//--------------------- .nv.constant0.matmul_kernel --------------------------
	.section	.nv.constant0.matmul_kernel,"a",@progbits
	.sectionflags	@""
	.align	4
.nv.constant0.matmul_kernel:
	.zero		608


//--------------------- SYMBOLS --------------------------

	.type		.nv.reservedSmem.offset0,@object
	.size		.nv.reservedSmem.offset0,0x4
